	.headerflags	@"EF_CUDA_TEXMODE_UNIFIED EF_CUDA_64BIT_ADDRESS EF_CUDA_ACCELERATORS EF_CUDA_SM90 EF_CUDA_VIRTUAL_SM(EF_CUDA_SM90)"
	.elftype	@"ET_EXEC"


//--------------------- .nv.info                  --------------------------
	.section	.nv.info,"",@"SHT_CUDA_INFO"
	.align	4


	//----- nvinfo : EIATTR_REGCOUNT
	.align		4
        /*0000*/ 	.byte	0x04, 0x2f
        /*0002*/ 	.short	(.L_3 - .L_2)
	.align		4
.L_2:
        /*0004*/ 	.word	index@(triton_poi_fused__native_batch_norm_legit_no_training_add_relu_threshold_backward_8)
        /*0008*/ 	.word	0x0000003e


	//----- nvinfo : EIATTR_MIN_STACK_SIZE
	.align		4
.L_3:
        /*000c*/ 	.byte	0x04, 0x12
        /*000e*/ 	.short	(.L_5 - .L_4)
	.align		4
.L_4:
        /*0010*/ 	.word	index@(triton_poi_fused__native_batch_norm_legit_no_training_add_relu_threshold_backward_8)
        /*0014*/ 	.word	0x00000000


	//----- nvinfo : EIATTR_FRAME_SIZE
	.align		4
.L_5:
        /*0018*/ 	.byte	0x04, 0x11
        /*001a*/ 	.short	(.L_7 - .L_6)
	.align		4
.L_6:
        /*001c*/ 	.word	index@(triton_poi_fused__native_batch_norm_legit_no_training_add_relu_threshold_backward_8)
        /*0020*/ 	.word	0x00000000


	//----- nvinfo : EIATTR_MIN_STACK_SIZE
	.align		4
.L_7:
        /*0024*/ 	.byte	0x04, 0x12
        /*0026*/ 	.short	(.L_9 - .L_8)
	.align		4
.L_8:
        /*0028*/ 	.word	index@(triton_poi_fused__native_batch_norm_legit_no_training_add_relu_threshold_backward_8)
        /*002c*/ 	.word	0x00000000
.L_9:


//--------------------- .nv.info.triton_poi_fused__native_batch_norm_legit_no_training_add_relu_threshold_backward_8 --------------------------
	.section	.nv.info.triton_poi_fused__native_batch_norm_legit_no_training_add_relu_threshold_backward_8,"",@"SHT_CUDA_INFO"
	.sectionflags	@""
	.align	4


	//----- nvinfo : EIATTR_CUDA_API_VERSION
	.align		4
        /*0000*/ 	.byte	0x04, 0x37
        /*0002*/ 	.short	(.L_11 - .L_10)
.L_10:
        /*0004*/ 	.word	0x0000007c


	//----- nvinfo : EIATTR_KPARAM_INFO
	.align		4
.L_11:
        /*0008*/ 	.byte	0x04, 0x17
        /*000a*/ 	.short	(.L_13 - .L_12)
.L_12:
        /*000c*/ 	.word	0x00000000
        /*0010*/ 	.short	0x000a
        /*0012*/ 	.short	0x004c
        /*0014*/ 	.byte	0x00, 0xf0, 0x11, 0x00


	//----- nvinfo : EIATTR_KPARAM_INFO
	.align		4
.L_13:
        /*0018*/ 	.byte	0x04, 0x17
        /*001a*/ 	.short	(.L_15 - .L_14)
.L_14:
        /*001c*/ 	.word	0x00000000
        /*0020*/ 	.short	0x0009
        /*0022*/ 	.short	0x0048
        /*0024*/ 	.byte	0x00, 0xf0, 0x11, 0x00


	//----- nvinfo : EIATTR_KPARAM_INFO
	.align		4
.L_15:
        /*0028*/ 	.byte	0x04, 0x17
        /*002a*/ 	.short	(.L_17 - .L_16)
.L_16:
        /*002c*/ 	.word	0x00000000
        /*0030*/ 	.short	0x0008
        /*0032*/ 	.short	0x0040
        /*0034*/ 	.byte	0x00, 0xf4, 0x21, 0x00


	//----- nvinfo : EIATTR_KPARAM_INFO
	.align		4
.L_17:
        /*0038*/ 	.byte	0x04, 0x17
        /*003a*/ 	.short	(.L_19 - .L_18)
.L_18:
        /*003c*/ 	.word	0x00000000
        /*0040*/ 	.short	0x0007
        /*0042*/ 	.short	0x0038
        /*0044*/ 	.byte	0x00, 0xf4, 0x21, 0x00


	//----- nvinfo : EIATTR_KPARAM_INFO
	.align		4
.L_19:
        /*0048*/ 	.byte	0x04, 0x17
        /*004a*/ 	.short	(.L_21 - .L_20)
.L_20:
        /*004c*/ 	.word	0x00000000
        /*0050*/ 	.short	0x0006
        /*0052*/ 	.short	0x0030
        /*0054*/ 	.byte	0x00, 0xf4, 0x21, 0x00


	//----- nvinfo : EIATTR_KPARAM_INFO
	.align		4
.L_21:
        /*0058*/ 	.byte	0x04, 0x17
        /*005a*/ 	.short	(.L_23 - .L_22)
.L_22:
        /*005c*/ 	.word	0x00000000
        /*0060*/ 	.short	0x0005
        /*0062*/ 	.short	0x0028
        /*0064*/ 	.byte	0x00, 0xf4, 0x21, 0x00


	//----- nvinfo : EIATTR_KPARAM_INFO
	.align		4
.L_23:
        /*0068*/ 	.byte	0x04, 0x17
        /*006a*/ 	.short	(.L_25 - .L_24)
.L_24:
        /*006c*/ 	.word	0x00000000
        /*0070*/ 	.short	0x0004
        /*0072*/ 	.short	0x0020
        /*0074*/ 	.byte	0x00, 0xf4, 0x21, 0x00


	//----- nvinfo : EIATTR_KPARAM_INFO
	.align		4
.L_25:
        /*0078*/ 	.byte	0x04, 0x17
        /*007a*/ 	.short	(.L_27 - .L_26)
.L_26:
        /*007c*/ 	.word	0x00000000
        /*0080*/ 	.short	0x0003
        /*0082*/ 	.short	0x0018
        /*0084*/ 	.byte	0x00, 0xf4, 0x21, 0x00


	//----- nvinfo : EIATTR_KPARAM_INFO
	.align		4
.L_27:
        /*0088*/ 	.byte	0x04, 0x17
        /*008a*/ 	.short	(.L_29 - .L_28)
.L_28:
        /*008c*/ 	.word	0x00000000
        /*0090*/ 	.short	0x0002
        /*0092*/ 	.short	0x0010
        /*0094*/ 	.byte	0x00, 0xf4, 0x21, 0x00


	//----- nvinfo : EIATTR_KPARAM_INFO
	.align		4
.L_29:
        /*0098*/ 	.byte	0x04, 0x17
        /*009a*/ 	.short	(.L_31 - .L_30)
.L_30:
        /*009c*/ 	.word	0x00000000
        /*00a0*/ 	.short	0x0001
        /*00a2*/ 	.short	0x0008
        /*00a4*/ 	.byte	0x00, 0xf4, 0x21, 0x00


	//----- nvinfo : EIATTR_KPARAM_INFO
	.align		4
.L_31:
        /*00a8*/ 	.byte	0x04, 0x17
        /*00aa*/ 	.short	(.L_33 - .L_32)
.L_32:
        /*00ac*/ 	.word	0x00000000
        /*00b0*/ 	.short	0x0000
        /*00b2*/ 	.short	0x0000
        /*00b4*/ 	.byte	0x00, 0xf4, 0x21, 0x00


	//----- nvinfo : EIATTR_SPARSE_MMA_MASK
	.align		4
.L_33:
        /*00b8*/ 	.byte	0x03, 0x50
        /*00ba*/ 	.short	0x0000


	//----- nvinfo : EIATTR_MAXREG_COUNT
	.align		4
        /*00bc*/ 	.byte	0x03, 0x1b
        /*00be*/ 	.short	0x00ff


	//----- nvinfo : EIATTR_EXIT_INSTR_OFFSETS
	.align		4
        /*00c0*/ 	.byte	0x04, 0x1c
        /*00c2*/ 	.short	(.L_35 - .L_34)


	//   ....[0]....
.L_34:
        /*00c4*/ 	.word	0x00002020


	//   ....[1]....
        /*00c8*/ 	.word	0x00002040


	//----- nvinfo : EIATTR_REQNTID
	.align		4
.L_35:
        /*00cc*/ 	.byte	0x04, 0x10
        /*00ce*/ 	.short	(.L_37 - .L_36)
.L_36:
        /*00d0*/ 	.word	0x00000100
        /*00d4*/ 	.word	0x00000001
        /*00d8*/ 	.word	0x00000001


	//----- nvinfo : EIATTR_CBANK_PARAM_SIZE
	.align		4
.L_37:
        /*00dc*/ 	.byte	0x03, 0x19
        /*00de*/ 	.short	0x0050


	//----- nvinfo : EIATTR_PARAM_CBANK
	.align		4
        /*00e0*/ 	.byte	0x04, 0x0a
        /*00e2*/ 	.short	(.L_39 - .L_38)
	.align		4
.L_38:
        /*00e4*/ 	.word	index@(.nv.constant0.triton_poi_fused__native_batch_norm_legit_no_training_add_relu_threshold_backward_8)
        /*00e8*/ 	.short	0x0210
        /*00ea*/ 	.short	0x0050


	//----- nvinfo : EIATTR_SW_WAR
	.align		4
.L_39:
        /*00ec*/ 	.byte	0x04, 0x36
        /*00ee*/ 	.short	(.L_41 - .L_40)
.L_40:
        /*00f0*/ 	.word	0x00000008
.L_41:


//--------------------- .nv.callgraph             --------------------------
	.section	.nv.callgraph,"",@"SHT_CUDA_CALLGRAPH"
	.align	4
	.sectionentsize	8
	.align		4
        /*0000*/ 	.word	0x00000000
	.align		4
        /*0004*/ 	.word	0xffffffff
	.align		4
        /*0008*/ 	.word	0x00000000
	.align		4
        /*000c*/ 	.word	0xfffffffe
	.align		4
        /*0010*/ 	.word	0x00000000
	.align		4
        /*0014*/ 	.word	0xfffffffd
	.align		4
        /*0018*/ 	.word	0x00000000
	.align		4
        /*001c*/ 	.word	0xfffffffc


//--------------------- .nv.constant4             --------------------------
	.section	.nv.constant4,"a",@progbits
	.align	8
	.align		8
.nv.constant4:
        /*0000*/ 	.dword	_$_str
	.align		8
        /*0008*/ 	.dword	_$_str_$_2


//--------------------- .text.triton_poi_fused__native_batch_norm_legit_no_training_add_relu_threshold_backward_8 --------------------------
	.section	.text.triton_poi_fused__native_batch_norm_legit_no_training_add_relu_threshold_backward_8,"ax",@progbits
	.sectionflags	@"SHF_BARRIERS=1"
	.align	128
        .global         triton_poi_fused__native_batch_norm_legit_no_training_add_relu_threshold_backward_8
        .type           triton_poi_fused__native_batch_norm_legit_no_training_add_relu_threshold_backward_8,@function
        .size           triton_poi_fused__native_batch_norm_legit_no_training_add_relu_threshold_backward_8,(.L_x_1 - triton_poi_fused__native_batch_norm_legit_no_training_add_relu_threshold_backward_8)
        .other          triton_poi_fused__native_batch_norm_legit_no_training_add_relu_threshold_backward_8,@"STO_CUDA_ENTRY STV_DEFAULT"
triton_poi_fused__native_batch_norm_legit_no_training_add_relu_threshold_backward_8:
.text.triton_poi_fused__native_batch_norm_legit_no_training_add_relu_threshold_backward_8:
[----:B------:R-:W0:Y:S01]  /*0000*/  LDC R1, c[0x0][0x28] ;  /* 0x00000a00ff017b82 */ /* 0x000e220000000800 */
[----:B------:R-:W1:Y:S01]  /*0010*/  S2R R36, SR_TID.X ;  /* 0x0000000000247919 */ /* 0x000e620000002100 */
[----:B------:R-:W-:Y:S01]  /*0020*/  ULDC.64 UR6, c[0x0][0x208] ;  /* 0x0000820000067ab9 */ /* 0x000fe20000000a00 */
[----:B------:R-:W2:Y:S01]  /*0030*/  S2R R5, SR_CTAID.Y ;  /* 0x0000000000057919 */ /* 0x000ea20000002600 */
[----:B------:R-:W3:Y:S01]  /*0040*/  S2R R35, SR_CTAID.X ;  /* 0x0000000000237919 */ /* 0x000ee20000002500 */
[----:B-1----:R-:W-:Y:S01]  /*0050*/  IMAD.SHL.U32 R4, R36, 0x10, RZ ;  /* 0x0000001024047824 */ /* 0x002fe200078e00ff */
[----:B------:R-:W-:Y:S02]  /*0060*/  SHF.R.U32.HI R6, RZ, 0x4, R36 ;  /* 0x00000004ff067819 */ /* 0x000fe40000011624 */
[----:B--2---:R-:W-:Y:S02]  /*0070*/  SHF.R.S32.HI R29, RZ, 0x17, R5 ;  /* 0x00000017ff1d7819 */ /* 0x004fe40000011405 */
[----:B------:R-:W-:Y:S01]  /*0080*/  LOP3.LUT R0, R4, 0xf0, RZ, 0xc0, !PT ;  /* 0x000000f004007812 */ /* 0x000fe200078ec0ff */
[----:B---3--:R-:W-:Y:S01]  /*0090*/  IMAD.SHL.U32 R35, R35, 0x10, RZ ;  /* 0x0000001023237824 */ /* 0x008fe200078e00ff */
[----:B------:R-:W-:-:S02]  /*00a0*/  SGXT.U32 R6, R6, 0x4 ;  /* 0x000000040606781a */ /* 0x000fc40000000000 */
[----:B------:R-:W-:Y:S02]  /*00b0*/  PRMT R0, R0, 0x6540, R5 ;  /* 0x0000654000007816 */ /* 0x000fe40000000005 */
[----:B------:R-:W-:Y:S02]  /*00c0*/  LOP3.LUT R6, R35, R6, RZ, 0xfc, !PT ;  /* 0x0000000623067212 */ /* 0x000fe400078efcff */
[----:B------:R-:W-:Y:S02]  /*00d0*/  SHF.R.S32.HI R3, RZ, 0x1f, R0 ;  /* 0x0000001fff037819 */ /* 0x000fe40000011400 */
[----:B------:R-:W-:Y:S02]  /*00e0*/  ISETP.GE.AND P0, PT, R6, 0x10, PT ;  /* 0x000000100600780c */ /* 0x000fe40003f06270 */
[----:B------:R-:W-:Y:S02]  /*00f0*/  LEA.HI R9, R3, R0, RZ, 0x7 ;  /* 0x0000000003097211 */ /* 0x000fe400078f38ff */
[----:B------:R-:W1:Y:S01]  /*0100*/  LDC.64 R2, c[0x0][0x210] ;  /* 0x00008400ff027b82 */ /* 0x000e620000000a00 */
[----:B------:R-:W-:-:S02]  /*0110*/  SGXT R29, R29, 0x1 ;  /* 0x000000011d1d781a */ /* 0x000fc40000000200 */
[C---:B------:R-:W-:Y:S01]  /*0120*/  IMAD.SHL.U32 R7, R9.reuse, 0x10, RZ ;  /* 0x0000001009077824 */ /* 0x040fe200078e00ff */
[C---:B------:R-:W-:Y:S02]  /*0130*/  LOP3.LUT R8, R0.reuse, 0xc, RZ, 0xfc, !PT ;  /* 0x0000000c00087812 */ /* 0x040fe400078efcff */
[----:B------:R-:W-:Y:S02]  /*0140*/  LOP3.LUT R9, R9, 0xffffff80, RZ, 0xc0, !PT ;  /* 0xffffff8009097812 */ /* 0x000fe400078ec0ff */
[----:B------:R-:W-:Y:S02]  /*0150*/  LOP3.LUT R7, R7, 0xfffff800, RZ, 0xc0, !PT ;  /* 0xfffff80007077812 */ /* 0x000fe400078ec0ff */
[----:B------:R-:W-:Y:S02]  /*0160*/  LEA.HI R13, R29, R8, RZ, 0x7 ;  /* 0x000000081d0d7211 */ /* 0x000fe400078f38ff */
[----:B------:R-:W-:Y:S01]  /*0170*/  ISETP.LT.AND P0, PT, R0, 0x200, !P0 ;  /* 0x000002000000780c */ /* 0x000fe20004701270 */
[----:B------:R-:W-:Y:S01]  /*0180*/  IMAD R14, R6, 0x80, R7 ;  /* 0x00000080060e7824 */ /* 0x000fe200078e0207 */
[----:B------:R-:W-:-:S02]  /*0190*/  LOP3.LUT R6, R0, 0x4, RZ, 0xfc, !PT ;  /* 0x0000000400067812 */ /* 0x000fc400078efcff */
[----:B------:R-:W-:Y:S02]  /*01a0*/  LOP3.LUT R7, R0, 0x8, RZ, 0xfc, !PT ;  /* 0x0000000800077812 */ /* 0x000fe400078efcff */
[C---:B------:R-:W-:Y:S02]  /*01b0*/  LEA.HI R10, R29.reuse, R6, RZ, 0x7 ;  /* 0x000000061d0a7211 */ /* 0x040fe400078f38ff */
[----:B------:R-:W-:Y:S02]  /*01c0*/  LEA.HI R12, R29, R7, RZ, 0x7 ;  /* 0x000000071d0c7211 */ /* 0x000fe400078f38ff */
[----:B------:R-:W-:Y:S02]  /*01d0*/  LOP3.LUT R11, R10, 0xffffff80, RZ, 0xc0, !PT ;  /* 0xffffff800a0b7812 */ /* 0x000fe400078ec0ff */
[----:B------:R-:W-:Y:S02]  /*01e0*/  LOP3.LUT R12, R12, 0xffffff80, RZ, 0xc0, !PT ;  /* 0xffffff800c0c7812 */ /* 0x000fe400078ec0ff */
[----:B------:R-:W-:-:S02]  /*01f0*/  LOP3.LUT R13, R13, 0xffffff80, RZ, 0xc0, !PT ;  /* 0xffffff800d0d7812 */ /* 0x000fc400078ec0ff */
[C---:B------:R-:W-:Y:S02]  /*0200*/  IADD3 R0, R14.reuse, R0, -R9 ;  /* 0x000000000e007210 */ /* 0x040fe40007ffe809 */
[C---:B------:R-:W-:Y:S02]  /*0210*/  IADD3 R25, R14.reuse, R6, -R11 ;  /* 0x000000060e197210 */ /* 0x040fe40007ffe80b */
[----:B------:R-:W-:Y:S02]  /*0220*/  CS2R R10, SRZ ;  /* 0x00000000000a7805 */ /* 0x000fe4000001ff00 */
[----:B------:R-:W-:Y:S01]  /*0230*/  IADD3 R27, R14, R7, -R12 ;  /* 0x000000070e1b7210 */ /* 0x000fe20007ffe80c */
[----:B-1----:R-:W-:Y:S01]  /*0240*/  IMAD.WIDE R6, R0, 0x4, R2 ;  /* 0x0000000400067825 */ /* 0x002fe200078e0202 */
[----:B------:R-:W-:Y:S02]  /*0250*/  IADD3 R13, R14, R8, -R13 ;  /* 0x000000080e0d7210 */ /* 0x000fe40007ffe80d */
[----:B------:R-:W-:Y:S01]  /*0260*/  CS2R R8, SRZ ;  /* 0x0000000000087805 */ /* 0x000fe2000001ff00 */
[----:B------:R-:W-:Y:S01]  /*0270*/  IMAD.WIDE R24, R25, 0x4, R2 ;  /* 0x0000000419187825 */ /* 0x000fe200078e0202 */
[----:B------:R-:W-:-:S02]  /*0280*/  CS2R R20, SRZ ;  /* 0x0000000000147805 */ /* 0x000fc4000001ff00 */
[----:B------:R-:W-:Y:S01]  /*0290*/  CS2R R22, SRZ ;  /* 0x0000000000167805 */ /* 0x000fe2000001ff00 */
[--C-:B------:R-:W-:Y:S01]  /*02a0*/  IMAD.WIDE R26, R27, 0x4, R2.reuse ;  /* 0x000000041b1a7825 */ /* 0x100fe200078e0202 */
[----:B------:R-:W-:Y:S02]  /*02b0*/  CS2R R16, SRZ ;  /* 0x0000000000107805 */ /* 0x000fe4000001ff00 */
[----:B------:R-:W-:Y:S02]  /*02c0*/  CS2R R18, SRZ ;  /* 0x0000000000127805 */ /* 0x000fe4000001ff00 */
[----:B------:R-:W-:Y:S01]  /*02d0*/  CS2R R14, SRZ ;  /* 0x00000000000e7805 */ /* 0x000fe2000001ff00 */
[----:B------:R-:W-:Y:S01]  /*02e0*/  IMAD.WIDE R2, R13, 0x4, R2 ;  /* 0x000000040d027825 */ /* 0x000fe200078e0202 */
[----:B------:R-:W-:Y:S01]  /*02f0*/  CS2R R12, SRZ ;  /* 0x00000000000c7805 */ /* 0x000fe2000001ff00 */
[----:B------:R-:W2:Y:S04]  /*0300*/  @P0 LDG.E.EL.128 R8, desc[UR6][R6.64] ;  /* 0x0000000606080981 */ /* 0x000ea8000c2e1d00 */
[----:B------:R1:W3:Y:S04]  /*0310*/  @P0 LDG.E.EL.128 R20, desc[UR6][R24.64] ;  /* 0x0000000618140981 */ /* 0x0002e8000c2e1d00 */
[----:B------:R4:W5:Y:S01]  /*0320*/  @P0 LDG.E.EL.128 R16, desc[UR6][R26.64] ;  /* 0x000000061a100981 */ /* 0x000962000c2e1d00 */
[----:B------:R-:W4:Y:S03]  /*0330*/  S2UR UR5, SR_CgaCtaId ;  /* 0x00000000000579c3 */ /* 0x000f260000008800 */
[----:B------:R4:W5:Y:S01]  /*0340*/  @P0 LDG.E.EL.128 R12, desc[UR6][R2.64] ;  /* 0x00000006020c0981 */ /* 0x000962000c2e1d00 */
[----:B------:R-:W-:Y:S01]  /*0350*/  LOP3.LUT R31, R36, 0xf0, RZ, 0xc0, !PT ;  /* 0x000000f0241f7812 */ /* 0x000fe200078ec0ff */
[----:B------:R-:W-:Y:S01]  /*0360*/  UMOV UR4, 0x400 ;  /* 0x0000040000047882 */ /* 0x000fe20000000000 */
[----:B------:R-:W-:-:S02]  /*0370*/  LOP3.LUT R4, R4, 0xff0, RZ, 0xc0, !PT ;  /* 0x00000ff004047812 */ /* 0x000fc400078ec0ff */
[----:B-1----:R-:W-:Y:S01]  /*0380*/  CS2R R24, SRZ ;  /* 0x0000000000187805 */ /* 0x002fe2000001ff00 */
[----:B------:R-:W1:Y:S01]  /*0390*/  LDC.64 R6, c[0x0][0x220] ;  /* 0x00008800ff067b82 */ /* 0x000e620000000a00 */
[----:B------:R-:W-:Y:S01]  /*03a0*/  PRMT R28, R36, 0x6540, R5 ;  /* 0x00006540241c7816 */ /* 0x000fe20000000005 */
[----:B------:R-:W-:Y:S01]  /*03b0*/  IMAD.IADD R4, R4, 0x1, R31 ;  /* 0x0000000104047824 */ /* 0x000fe200078e021f */
[----:B------:R-:W-:Y:S02]  /*03c0*/  P2R R45, PR, RZ, 0x1 ;  /* 0x00000001ff2d7803 */ /* 0x000fe40000000000 */
[----:B------:R-:W-:Y:S02]  /*03d0*/  LEA.HI R29, R29, R28, RZ, 0x7 ;  /* 0x0000001c1d1d7211 */ /* 0x000fe400078f38ff */
[----:B------:R-:W-:Y:S01]  /*03e0*/  ISETP.GE.AND P1, PT, R28, 0x200, PT ;  /* 0x000002001c00780c */ /* 0x000fe20003f26270 */
[----:B----4-:R-:W4:Y:S01]  /*03f0*/  LDC.64 R26, c[0x0][0x218] ;  /* 0x00008600ff1a7b82 */ /* 0x010f220000000a00 */
[----:B------:R-:W-:-:S05]  /*0400*/  LOP3.LUT R29, R29, 0xffffff80, RZ, 0xc0, !PT ;  /* 0xffffff801d1d7812 */ /* 0x000fca00078ec0ff */
[----:B------:R-:W-:Y:S01]  /*0410*/  IMAD.IADD R29, R28, 0x1, -R29 ;  /* 0x000000011c1d7824 */ /* 0x000fe200078e0a1d */
[----:B0-----:R-:W-:-:S06]  /*0420*/  UPRMT UR4, UR5, 0x654, UR4 ;  /* 0x0000065405047896 */ /* 0x001fcc0008000004 */
[----:B------:R-:W-:Y:S01]  /*0430*/  LEA R4, R4, UR4, 0x2 ;  /* 0x0000000404047c11 */ /* 0x000fe2000f8e10ff */
[----:B-1----:R-:W-:-:S04]  /*0440*/  IMAD.WIDE R2, R29, 0x4, R6 ;  /* 0x000000041d027825 */ /* 0x002fc800078e0206 */
[----:B----4-:R-:W-:-:S04]  /*0450*/  IMAD.WIDE R26, R29, 0x4, R26 ;  /* 0x000000041d1a7825 */ /* 0x010fc800078e021a */
[----:B------:R-:W-:Y:S02]  /*0460*/  IMAD.MOV.U32 R7, RZ, RZ, RZ ;  /* 0x000000ffff077224 */ /* 0x000fe400078e00ff */
[----:B------:R-:W-:-:S05]  /*0470*/  IMAD.SHL.U32 R6, R36, 0x4, RZ ;  /* 0x0000000424067824 */ /* 0x000fca00078e00ff */
[----:B------:R-:W-:Y:S01]  /*0480*/  LOP3.LUT R49, R35, 0xc, R6, 0xf8, !PT ;  /* 0x0000000c23317812 */ /* 0x000fe200078ef806 */
[----:B--2---:R0:W-:Y:S04]  /*0490*/  STS.128 [R4], R8 ;  /* 0x0000000804007388 */ /* 0x0041e80000000c00 */
[----:B---3--:R-:W-:Y:S04]  /*04a0*/  STS.128 [R4+0x10], R20 ;  /* 0x0000101404007388 */ /* 0x008fe80000000c00 */
[----:B-----5:R-:W-:Y:S04]  /*04b0*/  STS.128 [R4+0x20], R16 ;  /* 0x0000201004007388 */ /* 0x020fe80000000c00 */
[----:B------:R1:W-:Y:S01]  /*04c0*/  STS.128 [R4+0x30], R12 ;  /* 0x0000300c04007388 */ /* 0x0003e20000000c00 */
[----:B------:R-:W-:Y:S08]  /*04d0*/  BAR.SYNC.DEFER_BLOCKING 0x0 ;  /* 0x0000000000007b1d */ /* 0x000ff00000010000 */
[----:B0-----:R-:W0:Y:S08]  /*04e0*/  LDC.64 R8, c[0x0][0x228] ;  /* 0x00008a00ff087b82 */ /* 0x001e300000000a00 */
[----:B------:R-:W2:Y:S01]  /*04f0*/  LDC.64 R10, c[0x0][0x230] ;  /* 0x00008c00ff0a7b82 */ /* 0x000ea20000000a00 */
[----:B------:R3:W4:Y:S01]  /*0500*/  @!P1 LDG.E.EL R25, desc[UR6][R2.64] ;  /* 0x0000000602199981 */ /* 0x000722000c2e1900 */
[----:B-1----:R-:W-:-:S03]  /*0510*/  IMAD.MOV.U32 R4, RZ, RZ, RZ ;  /* 0x000000ffff047224 */ /* 0x002fc600078e00ff */
[----:B------:R1:W5:Y:S01]  /*0520*/  @!P1 LDG.E.EL R24, desc[UR6][R26.64] ;  /* 0x000000061a189981 */ /* 0x000362000c2e1900 */
[C---:B0-----:R-:W-:Y:S02]  /*0530*/  IMAD.WIDE R8, R29.reuse, 0x4, R8 ;  /* 0x000000041d087825 */ /* 0x041fe400078e0208 */
[----:B---3--:R-:W0:Y:S03]  /*0540*/  LDC.64 R2, c[0x0][0x238] ;  /* 0x00008e00ff027b82 */ /* 0x008e260000000a00 */
[----:B------:R0:W3:Y:S01]  /*0550*/  @!P1 LDG.E.EL R4, desc[UR6][R8.64] ;  /* 0x0000000608049981 */ /* 0x0000e2000c2e1900 */
[----:B--2---:R-:W-:-:S05]  /*0560*/  IMAD.WIDE R10, R29, 0x4, R10 ;  /* 0x000000041d0a7825 */ /* 0x004fca00078e020a */
[----:B------:R-:W3:Y:S01]  /*0570*/  @!P1 LDG.E.EL R7, desc[UR6][R10.64] ;  /* 0x000000060a079981 */ /* 0x000ee2000c2e1900 */
[----:B------:R-:W-:-:S04]  /*0580*/  SHF.R.U32.HI R12, RZ, 0x2, R36 ;  /* 0x00000002ff0c7819 */ /* 0x000fc80000011624 */
[----:B------:R-:W-:Y:S02]  /*0590*/  SGXT.U32 R12, R12, 0x6 ;  /* 0x000000060c0c781a */ /* 0x000fe40000000000 */
[----:B------:R-:W-:Y:S02]  /*05a0*/  ISETP.GE.AND P5, PT, R49, 0x10, PT ;  /* 0x000000103100780c */ /* 0x000fe40003fa6270 */
[----:B------:R-:W-:-:S04]  /*05b0*/  PRMT R20, R12, 0x6540, R5 ;  /* 0x000065400c147816 */ /* 0x000fc80000000005 */
[C---:B------:R-:W-:Y:S01]  /*05c0*/  ISETP.LT.AND P6, PT, R20.reuse, 0x200, !P5 ;  /* 0x000002001400780c */ /* 0x040fe20006fc1270 */
[----:B-1----:R-:W-:Y:S01]  /*05d0*/  IMAD R27, R20, 0x10, R49 ;  /* 0x00000010141b7824 */ /* 0x002fe200078e0231 */
[----:B------:R-:W-:Y:S02]  /*05e0*/  CS2R R16, SRZ ;  /* 0x0000000000107805 */ /* 0x000fe4000001ff00 */
[----:B------:R-:W-:Y:S01]  /*05f0*/  CS2R R18, SRZ ;  /* 0x0000000000127805 */ /* 0x000fe2000001ff00 */
[----:B0-----:R-:W-:-:S08]  /*0600*/  IMAD.WIDE R8, R27, 0x4, R2 ;  /* 0x000000041b087825 */ /* 0x001fd000078e0202 */
[----:B------:R0:W2:Y:S01]  /*0610*/  @P6 LDG.E.EL.128 R16, desc[UR6][R8.64] ;  /* 0x0000000608106981 */ /* 0x0000a2000c2e1d00 */
[----:B------:R-:W-:-:S04]  /*0620*/  LOP3.LUT R53, R20, 0x40, RZ, 0xfc, !PT ;  /* 0x0000004014357812 */ /* 0x000fc800078efcff */
[C---:B------:R-:W-:Y:S01]  /*0630*/  ISETP.LT.AND P2, PT, R53.reuse, 0x200, !P5 ;  /* 0x000002003500780c */ /* 0x040fe20006f41270 */
[----:B------:R-:W-:Y:S01]  /*0640*/  IMAD R53, R53, 0x10, R49 ;  /* 0x0000001035357824 */ /* 0x000fe200078e0231 */
[----:B------:R-:W-:Y:S02]  /*0650*/  CS2R R12, SRZ ;  /* 0x00000000000c7805 */ /* 0x000fe4000001ff00 */
[----:B------:R-:W-:Y:S01]  /*0660*/  CS2R R14, SRZ ;  /* 0x00000000000e7805 */ /* 0x000fe2000001ff00 */
[----:B0-----:R-:W-:-:S08]  /*0670*/  IMAD.WIDE R8, R53, 0x4, R2 ;  /* 0x0000000435087825 */ /* 0x001fd000078e0202 */
[----:B------:R0:W2:Y:S01]  /*0680*/  @P2 LDG.E.EL.128 R12, desc[UR6][R8.64] ;  /* 0x00000006080c2981 */ /* 0x0000a2000c2e1d00 */
[----:B------:R-:W-:-:S04]  /*0690*/  LOP3.LUT R10, R36, 0xff, RZ, 0xc0, !PT ;  /* 0x000000ff240a7812 */ /* 0x000fc800078ec0ff */
[----:B------:R-:W-:-:S05]  /*06a0*/  LEA R10, R10, UR4, 0x2 ;  /* 0x000000040a0a7c11 */ /* 0x000fca000f8e10ff */
[----:B------:R-:W5:Y:S04]  /*06b0*/  LDS R33, [R10+0x1dc0] ;  /* 0x001dc0000a217984 */ /* 0x000f680000000800 */
[----:B------:R-:W1:Y:S04]  /*06c0*/  LDS R59, [R10+0x3fc0] ;  /* 0x003fc0000a3b7984 */ /* 0x000e680000000800 */
[----:B------:R-:W0:Y:S04]  /*06d0*/  LDS R57, [R10+0x3b80] ;  /* 0x003b80000a397984 */ /* 0x000e280000000800 */
[----:B------:R-:W0:Y:S04]  /*06e0*/  LDS R55, [R10+0x3740] ;  /* 0x003740000a377984 */ /* 0x000e280000000800 */
[----:B------:R-:W1:Y:S04]  /*06f0*/  LDS R47, [R10+0x3300] ;  /* 0x003300000a2f7984 */ /* 0x000e680000000800 */
[----:B------:R-:W1:Y:S04]  /*0700*/  LDS R43, [R10+0x2ec0] ;  /* 0x002ec0000a2b7984 */ /* 0x000e680000000800 */
[----:B------:R-:W1:Y:S04]  /*0710*/  LDS R41, [R10+0x2a80] ;  /* 0x002a80000a297984 */ /* 0x000e680000000800 */
[----:B------:R-:W1:Y:S04]  /*0720*/  LDS R39, [R10+0x2640] ;  /* 0x002640000a277984 */ /* 0x000e680000000800 */
[----:B------:R-:W1:Y:S04]  /*0730*/  LDS R37, [R10+0x2200] ;  /* 0x002200000a257984 */ /* 0x000e680000000800 */
[----:B------:R-:W1:Y:S04]  /*0740*/  LDS R31, [R10+0x1980] ;  /* 0x001980000a1f7984 */ /* 0x000e680000000800 */
[----:B------:R-:W1:Y:S04]  /*0750*/  LDS R29, [R10+0x1540] ;  /* 0x001540000a1d7984 */ /* 0x000e680000000800 */
[----:B------:R-:W-:Y:S04]  /*0760*/  LDS R23, [R10+0xcc0] ;  /* 0x000cc0000a177984 */ /* 0x000fe80000000800 */
[----:B------:R-:W-:Y:S04]  /*0770*/  LDS R21, [R10+0x880] ;  /* 0x000880000a157984 */ /* 0x000fe80000000800 */
[----:B0-----:R-:W-:Y:S04]  /*0780*/  LDS R9, [R10] ;  /* 0x000000000a097984 */ /* 0x001fe80000000800 */
[----:B------:R-:W-:Y:S01]  /*0790*/  LDS R11, [R10+0x440] ;  /* 0x000440000a0b7984 */ /* 0x000fe20000000800 */
[----:B------:R-:W-:-:S02]  /*07a0*/  IMAD.MOV.U32 R51, RZ, RZ, 0x3e800000 ;  /* 0x3e800000ff337424 */ /* 0x000fc400078e00ff */
[----:B----4-:R-:W-:-:S04]  /*07b0*/  FADD R25, R25, 9.9999997473787516356e-06 ;  /* 0x3727c5ac19197421 */ /* 0x010fc80000000000 */
[----:B------:R0:W4:Y:S02]  /*07c0*/  MUFU.SQRT R22, R25 ;  /* 0x0000001900167308 */ /* 0x0001240000002000 */
[----:B0-----:R-:W0:Y:S01]  /*07d0*/  LDS R25, [R10+0x1100] ;  /* 0x001100000a197984 */ /* 0x001e220000000800 */
[C---:B----4-:R-:W-:Y:S02]  /*07e0*/  FSETP.GT.AND P1, PT, R22.reuse, 8.50705917302346158658e+37, PT ;  /* 0x7e8000001600780b */ /* 0x050fe40003f24000 */
[----:B------:R-:W-:-:S11]  /*07f0*/  FSETP.GEU.AND P3, PT, R22, 1.175494350822287508e-38, PT ;  /* 0x008000001600780b */ /* 0x000fd60003f6e000 */
[----:B------:R-:W-:-:S04]  /*0800*/  @P1 FMUL R22, R22, 0.25 ;  /* 0x3e80000016161820 */ /* 0x000fc80000400000 */
[----:B------:R-:W-:-:S04]  /*0810*/  @!P3 FMUL R22, R22, 16777216 ;  /* 0x4b8000001616b820 */ /* 0x000fc80000400000 */
[----:B------:R-:W4:Y:S01]  /*0820*/  MUFU.RCP R8, R22 ;  /* 0x0000001600087308 */ /* 0x000f220000001000 */
[----:B------:R-:W-:-:S05]  /*0830*/  FSEL R51, R51, 1, P1 ;  /* 0x3f80000033337808 */ /* 0x000fca0000800000 */
[----:B------:R-:W-:Y:S01]  /*0840*/  @!P3 FMUL R51, R51, 16777216 ;  /* 0x4b8000003333b820 */ /* 0x000fe20000400000 */
[--C-:B-----5:R-:W-:Y:S01]  /*0850*/  FADD R33, R33, -R24.reuse ;  /* 0x8000001821217221 */ /* 0x120fe20000000000 */
[--C-:B-1----:R-:W-:Y:S01]  /*0860*/  FADD R59, R59, -R24.reuse ;  /* 0x800000183b3b7221 */ /* 0x102fe20000000000 */
[--C-:B------:R-:W-:Y:S01]  /*0870*/  FADD R57, R57, -R24.reuse ;  /* 0x8000001839397221 */ /* 0x100fe20000000000 */
[--C-:B------:R-:W-:Y:S01]  /*0880*/  FADD R55, R55, -R24.reuse ;  /* 0x8000001837377221 */ /* 0x100fe20000000000 */
[--C-:B------:R-:W-:Y:S01]  /*0890*/  FADD R47, R47, -R24.reuse ;  /* 0x800000182f2f7221 */ /* 0x100fe20000000000 */
[----:B----4-:R-:W-:Y:S01]  /*08a0*/  FMUL R8, R8, R51 ;  /* 0x0000003308087220 */ /* 0x010fe20000400000 */
[C---:B------:R-:W-:Y:S02]  /*08b0*/  LOP3.LUT R51, R20.reuse, 0x80, RZ, 0xfc, !PT ;  /* 0x0000008014337812 */ /* 0x040fe400078efcff */
[----:B------:R-:W-:Y:S01]  /*08c0*/  LOP3.LUT R20, R20, 0xc0, RZ, 0xfc, !PT ;  /* 0x000000c014147812 */ /* 0x000fe200078efcff */
[--C-:B------:R-:W-:Y:S01]  /*08d0*/  FADD R43, R43, -R24.reuse ;  /* 0x800000182b2b7221 */ /* 0x100fe20000000000 */
[--C-:B------:R-:W-:Y:S01]  /*08e0*/  FADD R41, R41, -R24.reuse ;  /* 0x8000001829297221 */ /* 0x100fe20000000000 */
[--C-:B------:R-:W-:Y:S01]  /*08f0*/  FADD R39, R39, -R24.reuse ;  /* 0x8000001827277221 */ /* 0x100fe20000000000 */
[--C-:B------:R-:W-:Y:S01]  /*0900*/  FADD R37, R37, -R24.reuse ;  /* 0x8000001825257221 */ /* 0x100fe20000000000 */
[--C-:B------:R-:W-:Y:S01]  /*0910*/  FADD R31, R31, -R24.reuse ;  /* 0x800000181f1f7221 */ /* 0x100fe20000000000 */
[--C-:B------:R-:W-:Y:S01]  /*0920*/  FADD R29, R29, -R24.reuse ;  /* 0x800000181d1d7221 */ /* 0x100fe20000000000 */
[--C-:B0-----:R-:W-:Y:S01]  /*0930*/  FADD R25, R25, -R24.reuse ;  /* 0x8000001819197221 */ /* 0x101fe20000000000 */
[--C-:B------:R-:W-:Y:S01]  /*0940*/  FADD R23, R23, -R24.reuse ;  /* 0x8000001817177221 */ /* 0x100fe20000000000 */
[--C-:B------:R-:W-:Y:S01]  /*0950*/  FADD R21, R21, -R24.reuse ;  /* 0x8000001815157221 */ /* 0x100fe20000000000 */
[--C-:B------:R-:W-:Y:S01]  /*0960*/  FADD R9, R9, -R24.reuse ;  /* 0x8000001809097221 */ /* 0x100fe20000000000 */
[----:B------:R-:W-:Y:S01]  /*0970*/  ISETP.LT.AND P3, PT, R51, 0x200, !P5 ;  /* 0x000002003300780c */ /* 0x000fe20006f61270 */
[----:B------:R-:W-:Y:S01]  /*0980*/  FADD R11, R11, -R24 ;  /* 0x800000180b0b7221 */ /* 0x000fe20000000000 */
[----:B------:R-:W-:Y:S01]  /*0990*/  FMUL R38, R8, R33 ;  /* 0x0000002108267220 */ /* 0x000fe20000400000 */
[--C-:B------:R-:W-:Y:S01]  /*09a0*/  IMAD R51, R51, 0x10, R49.reuse ;  /* 0x0000001033337824 */ /* 0x100fe200078e0231 */
[C---:B------:R-:W-:Y:S01]  /*09b0*/  ISETP.LT.AND P5, PT, R20.reuse, 0x200, !P5 ;  /* 0x000002001400780c */ /* 0x040fe20006fa1270 */
[----:B------:R-:W-:-:S02]  /*09c0*/  IMAD R49, R20, 0x10, R49 ;  /* 0x0000001014317824 */ /* 0x000fc400078e0231 */
[C---:B------:R-:W-:Y:S01]  /*09d0*/  FMUL R52, R8.reuse, R59 ;  /* 0x0000003b08347220 */ /* 0x040fe20000400000 */
        /* <DEDUP_REMOVED lines=13> */
[----:B------:R-:W-:Y:S01]  /*0ab0*/  FMUL R8, R8, R11 ;  /* 0x0000000b08087220 */ /* 0x000fe20000400000 */
[-CC-:B---3--:R-:W-:Y:S01]  /*0ac0*/  FFMA R31, R38, R4.reuse, R7.reuse ;  /* 0x00000004261f7223 */ /* 0x188fe20000000007 */
[----:B------:R-:W-:Y:S01]  /*0ad0*/  LOP3.LUT R38, R6, 0xfc, RZ, 0xc0, !PT ;  /* 0x000000fc06267812 */ /* 0x000fe200078ec0ff */
[-CC-:B------:R-:W-:Y:S01]  /*0ae0*/  FFMA R23, R42, R4.reuse, R7.reuse ;  /* 0x000000042a177223 */ /* 0x180fe20000000007 */
        /* <DEDUP_REMOVED lines=13> */
[----:B------:R-:W-:Y:S01]  /*0bc0*/  FFMA R34, R20, R4, R7 ;  /* 0x0000000414227223 */ /* 0x000fe20000000007 */
[----:B------:R-:W-:-:S02]  /*0bd0*/  CS2R R8, SRZ ;  /* 0x0000000000087805 */ /* 0x000fc4000001ff00 */
[----:B------:R-:W-:Y:S02]  /*0be0*/  CS2R R10, SRZ ;  /* 0x00000000000a7805 */ /* 0x000fe4000001ff00 */
[----:B------:R-:W-:Y:S01]  /*0bf0*/  PRMT R38, R38, 0x6540, R5 ;  /* 0x0000654026267816 */ /* 0x000fe20000000005 */
[----:B------:R-:W-:Y:S01]  /*0c00*/  IMAD.WIDE R20, R51, 0x4, R2 ;  /* 0x0000000433147825 */ /* 0x000fe200078e0202 */
[----:B------:R-:W-:-:S03]  /*0c10*/  CS2R R4, SRZ ;  /* 0x0000000000047805 */ /* 0x000fc6000001ff00 */
[----:B------:R-:W-:Y:S01]  /*0c20*/  IMAD.MOV.U32 R6, RZ, RZ, RZ ;  /* 0x000000ffff067224 */ /* 0x000fe200078e00ff */
[----:B------:R0:W3:Y:S01]  /*0c30*/  @P3 LDG.E.EL.128 R8, desc[UR6][R20.64] ;  /* 0x0000000614083981 */ /* 0x0000e2000c2e1d00 */
[----:B------:R-:W-:Y:S02]  /*0c40*/  IMAD.MOV.U32 R7, RZ, RZ, RZ ;  /* 0x000000ffff077224 */ /* 0x000fe400078e00ff */
[----:B------:R-:W-:-:S05]  /*0c50*/  IMAD.WIDE R2, R49, 0x4, R2 ;  /* 0x0000000431027825 */ /* 0x000fca00078e0202 */
[----:B------:R1:W4:Y:S01]  /*0c60*/  @P5 LDG.E.EL.128 R4, desc[UR6][R2.64] ;  /* 0x0000000602045981 */ /* 0x000322000c2e1d00 */
[----:B------:R-:W-:Y:S01]  /*0c70*/  BAR.SYNC.DEFER_BLOCKING 0x0 ;  /* 0x0000000000007b1d */ /* 0x000fe20000010000 */
[----:B------:R-:W-:-:S04]  /*0c80*/  FSETP.GEU.AND P4, PT, R37, RZ, PT ;  /* 0x000000ff2500720b */ /* 0x000fc80003f8e000 */
[----:B------:R-:W-:Y:S02]  /*0c90*/  FSEL R37, R37, RZ, P4 ;  /* 0x000000ff25257208 */ /* 0x000fe40002000000 */
[----:B------:R-:W-:Y:S02]  /*0ca0*/  FSETP.GEU.AND P4, PT, R34, RZ, PT ;  /* 0x000000ff2200720b */ /* 0x000fe40003f8e000 */
[----:B------:R-:W-:Y:S02]  /*0cb0*/  FSETP.GEU.AND P1, PT, R42, RZ, PT ;  /* 0x000000ff2a00720b */ /* 0x000fe40003f2e000 */
[----:B------:R-:W-:Y:S02]  /*0cc0*/  FSEL R34, R34, RZ, P4 ;  /* 0x000000ff22227208 */ /* 0x000fe40002000000 */
[----:B------:R-:W-:Y:S02]  /*0cd0*/  FSETP.GEU.AND P4, PT, R39, RZ, PT ;  /* 0x000000ff2700720b */ /* 0x000fe40003f8e000 */
[----:B------:R-:W-:-:S02]  /*0ce0*/  FSEL R42, R42, RZ, P1 ;  /* 0x000000ff2a2a7208 */ /* 0x000fc40000800000 */
[----:B------:R-:W-:Y:S02]  /*0cf0*/  FSEL R39, R39, RZ, P4 ;  /* 0x000000ff27277208 */ /* 0x000fe40002000000 */
[----:B------:R-:W-:Y:S02]  /*0d00*/  FSETP.GEU.AND P1, PT, R25, RZ, PT ;  /* 0x000000ff1900720b */ /* 0x000fe40003f2e000 */
[----:B------:R-:W-:Y:S02]  /*0d10*/  FSETP.GEU.AND P4, PT, R29, RZ, PT ;  /* 0x000000ff1d00720b */ /* 0x000fe40003f8e000 */
[----:B------:R-:W-:Y:S02]  /*0d20*/  FSEL R25, R25, RZ, P1 ;  /* 0x000000ff19197208 */ /* 0x000fe40000800000 */
[----:B------:R-:W-:Y:S02]  /*0d30*/  FSEL R29, R29, RZ, P4 ;  /* 0x000000ff1d1d7208 */ /* 0x000fe40002000000 */
[----:B------:R-:W-:-:S02]  /*0d40*/  FSETP.GEU.AND P1, PT, R32, RZ, PT ;  /* 0x000000ff2000720b */ /* 0x000fc40003f2e000 */
[----:B------:R-:W-:Y:S02]  /*0d50*/  FSETP.GEU.AND P4, PT, R28, RZ, PT ;  /* 0x000000ff1c00720b */ /* 0x000fe40003f8e000 */
[----:B------:R-:W-:Y:S02]  /*0d60*/  FSEL R32, R32, RZ, P1 ;  /* 0x000000ff20207208 */ /* 0x000fe40000800000 */
[----:B------:R-:W-:Y:S02]  /*0d70*/  FSEL R28, R28, RZ, P4 ;  /* 0x000000ff1c1c7208 */ /* 0x000fe40002000000 */
[----:B------:R-:W-:Y:S02]  /*0d80*/  FSETP.GEU.AND P1, PT, R31, RZ, PT ;  /* 0x000000ff1f00720b */ /* 0x000fe40003f2e000 */
[----:B------:R-:W-:Y:S01]  /*0d90*/  FSETP.GEU.AND P4, PT, R23, RZ, PT ;  /* 0x000000ff1700720b */ /* 0x000fe20003f8e000 */
[----:B------:R-:W-:Y:S01]  /*0da0*/  IMAD.SHL.U32 R24, R36, 0x10, RZ ;  /* 0x0000001024187824 */ /* 0x000fe200078e00ff */
[----:B------:R-:W-:-:S02]  /*0db0*/  FSEL R31, R31, RZ, P1 ;  /* 0x000000ff1f1f7208 */ /* 0x000fc40000800000 */
[----:B------:R-:W-:Y:S02]  /*0dc0*/  FSEL R23, R23, RZ, P4 ;  /* 0x000000ff17177208 */ /* 0x000fe40002000000 */
[----:B------:R-:W-:Y:S02]  /*0dd0*/  FSETP.GEU.AND P1, PT, R41, RZ, PT ;  /* 0x000000ff2900720b */ /* 0x000fe40003f2e000 */
[----:B------:R-:W-:Y:S02]  /*0de0*/  FSETP.GEU.AND P4, PT, R33, RZ, PT ;  /* 0x000000ff2100720b */ /* 0x000fe40003f8e000 */
[----:B------:R-:W-:Y:S02]  /*0df0*/  FSEL R41, R41, RZ, P1 ;  /* 0x000000ff29297208 */ /* 0x000fe40000800000 */
[----:B------:R-:W-:Y:S02]  /*0e00*/  FSEL R33, R33, RZ, P4 ;  /* 0x000000ff21217208 */ /* 0x000fe40002000000 */
[----:B------:R-:W-:-:S02]  /*0e10*/  LOP3.LUT R43, R24, 0xff0, RZ, 0xc0, !PT ;  /* 0x00000ff0182b7812 */ /* 0x000fc400078ec0ff */
[----:B------:R-:W-:Y:S02]  /*0e20*/  FSETP.GEU.AND P1, PT, R22, RZ, PT ;  /* 0x000000ff1600720b */ /* 0x000fe40003f2e000 */
[----:B------:R-:W-:Y:S02]  /*0e30*/  FSETP.GEU.AND P4, PT, R30, RZ, PT ;  /* 0x000000ff1e00720b */ /* 0x000fe40003f8e000 */
[----:B------:R-:W-:Y:S02]  /*0e40*/  LEA.HI R24, R43, UR4, RZ, 0x1e ;  /* 0x000000042b187c11 */ /* 0x000fe4000f8ff0ff */
[----:B0-----:R-:W-:Y:S02]  /*0e50*/  FSEL R21, R22, RZ, P1 ;  /* 0x000000ff16157208 */ /* 0x001fe40000800000 */
[----:B------:R-:W-:Y:S02]  /*0e60*/  FSEL R30, R30, RZ, P4 ;  /* 0x000000ff1e1e7208 */ /* 0x000fe40002000000 */
[----:B------:R-:W-:-:S02]  /*0e70*/  FSETP.GEU.AND P1, PT, R44, RZ, PT ;  /* 0x000000ff2c00720b */ /* 0x000fc40003f2e000 */
[----:B------:R-:W-:Y:S01]  /*0e80*/  FSETP.GEU.AND P4, PT, R52, RZ, PT ;  /* 0x000000ff3400720b */ /* 0x000fe20003f8e000 */
[----:B------:R-:W-:Y:S01]  /*0e90*/  IMAD R24, R43, 0x4, R24 ;  /* 0x000000042b187824 */ /* 0x000fe200078e0218 */
[----:B------:R-:W-:Y:S02]  /*0ea0*/  FSEL R44, R44, RZ, P1 ;  /* 0x000000ff2c2c7208 */ /* 0x000fe40000800000 */
[----:B------:R-:W-:Y:S02]  /*0eb0*/  FSEL R52, R52, RZ, P4 ;  /* 0x000000ff34347208 */ /* 0x000fe40002000000 */
[----:B------:R-:W-:Y:S04]  /*0ec0*/  STS [R24+0x28], R23 ;  /* 0x0000281718007388 */ /* 0x000fe80000000800 */
[----:B------:R-:W-:Y:S04]  /*0ed0*/  STS [R24+0x2c], R21 ;  /* 0x00002c1518007388 */ /* 0x000fe80000000800 */
[----:B------:R-:W-:Y:S04]  /*0ee0*/  STS [R24], R37 ;  /* 0x0000002518007388 */ /* 0x000fe80000000800 */
[----:B------:R-:W-:Y:S04]  /*0ef0*/  STS [R24+0x4], R42 ;  /* 0x0000042a18007388 */ /* 0x000fe80000000800 */
        /* <DEDUP_REMOVED lines=11> */
[----:B------:R-:W-:Y:S01]  /*0fb0*/  STS [R24+0x3c], R52 ;  /* 0x00003c3418007388 */ /* 0x000fe20000000800 */
[C---:B------:R-:W-:Y:S01]  /*0fc0*/  IMAD.SHL.U32 R40, R36.reuse, 0x4, RZ ;  /* 0x0000000424287824 */ /* 0x040fe200078e00ff */
[----:B-1----:R-:W-:-:S04]  /*0fd0*/  LOP3.LUT R2, R36, 0xfc, RZ, 0xc0, !PT ;  /* 0x000000fc24027812 */ /* 0x002fc800078ec0ff */
[----:B------:R-:W-:Y:S01]  /*0fe0*/  LOP3.LUT R40, R40, 0x3fc, RZ, 0xc0, !PT ;  /* 0x000003fc28287812 */ /* 0x000fe200078ec0ff */
[----:B------:R-:W-:-:S04]  /*0ff0*/  VIADD R3, R2, UR4 ;  /* 0x0000000402037c36 */ /* 0x000fc80008000000 */
[----:B------:R-:W-:Y:S01]  /*1000*/  IMAD R54, R40, 0x4, R3 ;  /* 0x0000000428367824 */ /* 0x000fe200078e0203 */
[----:B------:R-:W-:Y:S01]  /*1010*/  BAR.SYNC.DEFER_BLOCKING 0x0 ;  /* 0x0000000000007b1d */ /* 0x000fe20000010000 */
[----:B------:R-:W-:Y:S02]  /*1020*/  FSETP.GTU.AND P4, PT, R21, RZ, PT ;  /* 0x000000ff1500720b */ /* 0x000fe40003f8c000 */
[----:B------:R-:W-:-:S05]  /*1030*/  FSETP.GTU.AND P1, PT, R23, RZ, PT ;  /* 0x000000ff1700720b */ /* 0x000fca0003f2c000 */
[----:B------:R-:W0:Y:S01]  /*1040*/  LDC.64 R2, c[0x0][0x240] ;  /* 0x00009000ff027b82 */ /* 0x000e220000000a00 */
[----:B------:R-:W2:Y:S04]  /*1050*/  LDS R21, [R54+0x4] ;  /* 0x0000040036157984 */ /* 0x000ea80000000800 */
[----:B------:R-:W-:Y:S04]  /*1060*/  LDS R20, [R54] ;  /* 0x0000000036147984 */ /* 0x000fe80000000800 */
[----:B------:R-:W-:Y:S04]  /*1070*/  LDS R22, [R54+0x8] ;  /* 0x0000080036167984 */ /* 0x000fe80000000800 */
[----:B------:R-:W1:Y:S01]  /*1080*/  LDS R23, [R54+0xc] ;  /* 0x00000c0036177984 */ /* 0x000e620000000800 */
[----:B------:R-:W-:-:S04]  /*1090*/  LOP3.LUT R46, R40, 0x400, RZ, 0xfc, !PT ;  /* 0x00000400282e7812 */ /* 0x000fc800078efcff */
[----:B------:R-:W-:Y:S01]  /*10a0*/  SHF.R.U32.HI R46, RZ, 0x4, R46 ;  /* 0x00000004ff2e7819 */ /* 0x000fe2000001162e */
[----:B0-----:R-:W-:Y:S01]  /*10b0*/  IMAD.WIDE R26, R27, 0x4, R2 ;  /* 0x000000041b1a7825 */ /* 0x001fe200078e0202 */
[----:B------:R-:W-:-:S03]  /*10c0*/  FSETP.GTU.AND P0, PT, R25, RZ, PT ;  /* 0x000000ff1900720b */ /* 0x000fc60003f0c000 */
[----:B--2---:R-:W-:Y:S01]  /*10d0*/  FADD R47, R21, R17 ;  /* 0x00000011152f7221 */ /* 0x004fe20000000000 */
[----:B------:R-:W-:-:S05]  /*10e0*/  LEA R17, R46, UR4, 0x2 ;  /* 0x000000042e117c11 */ /* 0x000fca000f8e10ff */
[----:B------:R-:W-:-:S05]  /*10f0*/  IMAD R17, R40, 0x4, R17 ;  /* 0x0000000428117824 */ /* 0x000fca00078e0211 */
[----:B------:R-:W0:Y:S04]  /*1100*/  LDS R24, [R17+0x1000] ;  /* 0x0010000011187984 */ /* 0x000e280000000800 */
[----:B-1----:R1:W-:Y:S04]  /*1110*/  @P6 STG.E.128 desc[UR6][R26.64], R20 ;  /* 0x000000141a006986 */ /* 0x0023e8000c101d06 */
[----:B------:R-:W2:Y:S04]  /*1120*/  LDS R25, [R17+0x1004] ;  /* 0x0010040011197984 */ /* 0x000ea80000000800 */
[----:B------:R-:W-:Y:S04]  /*1130*/  LDS R26, [R17+0x1008] ;  /* 0x00100800111a7984 */ /* 0x000fe80000000800 */
[----:B------:R-:W5:Y:S01]  /*1140*/  LDS R27, [R17+0x100c] ;  /* 0x00100c00111b7984 */ /* 0x000f620000000800 */
[----:B------:R-:W-:Y:S01]  /*1150*/  FADD R48, R22, R18 ;  /* 0x0000001216307221 */ /* 0x000fe20000000000 */
[----:B------:R-:W-:Y:S01]  /*1160*/  FADD R50, R23, R19 ;  /* 0x0000001317327221 */ /* 0x000fe20000000000 */
[----:B------:R-:W-:Y:S01]  /*1170*/  IMAD.WIDE R18, R53, 0x4, R2 ;  /* 0x0000000435127825 */ /* 0x000fe200078e0202 */
[----:B-1----:R-:W-:-:S03]  /*1180*/  LOP3.LUT R22, R40, 0x800, RZ, 0xfc, !PT ;  /* 0x0000080028167812 */ /* 0x002fc600078efcff */
[----:B------:R-:W-:Y:S01]  /*1190*/  FADD R43, R20, R16 ;  /* 0x00000010142b7221 */ /* 0x000fe20000000000 */
[----:B------:R-:W-:Y:S01]  /*11a0*/  SHF.R.U32.HI R22, RZ, 0x4, R22 ;  /* 0x00000004ff167819 */ /* 0x000fe20000011616 */
[----:B------:R-:W-:-:S04]  /*11b0*/  IMAD.WIDE R20, R51, 0x4, R2 ;  /* 0x0000000433147825 */ /* 0x000fc800078e0202 */
[----:B0-----:R-:W-:Y:S01]  /*11c0*/  FADD R23, R24, R12 ;  /* 0x0000000c18177221 */ /* 0x001fe20000000000 */
[----:B--2---:R-:W-:Y:S01]  /*11d0*/  FADD R53, R25, R13 ;  /* 0x0000000d19357221 */ /* 0x004fe20000000000 */
[----:B-----5:R0:W-:Y:S01]  /*11e0*/  @P2 STG.E.128 desc[UR6][R18.64], R24 ;  /* 0x0000001812002986 */ /* 0x0201e2000c101d06 */
[----:B------:R-:W-:Y:S01]  /*11f0*/  LEA R13, R22, UR4, 0x2 ;  /* 0x00000004160d7c11 */ /* 0x000fe2000f8e10ff */
[----:B------:R-:W-:-:S04]  /*1200*/  FADD R51, R27, R15 ;  /* 0x0000000f1b337221 */ /* 0x000fc80000000000 */
[----:B------:R-:W-:Y:S02]  /*1210*/  IMAD R13, R40, 0x4, R13 ;  /* 0x00000004280d7824 */ /* 0x000fe400078e020d */
[----:B------:R-:W-:-:S03]  /*1220*/  FADD R54, R26, R14 ;  /* 0x0000000e1a367221 */ /* 0x000fc60000000000 */
[----:B------:R-:W-:Y:S04]  /*1230*/  LDS R16, [R13+0x2000] ;  /* 0x002000000d107984 */ /* 0x000fe80000000800 */
[----:B------:R-:W-:Y:S01]  /*1240*/  LDS R17, [R13+0x2004] ;  /* 0x002004000d117984 */ /* 0x000fe20000000800 */
[----:B0-----:R-:W-:-:S03]  /*1250*/  LOP3.LUT R24, R40, 0xc00, RZ, 0xfc, !PT ;  /* 0x00000c0028187812 */ /* 0x001fc600078efcff */
[----:B------:R-:W-:Y:S01]  /*1260*/  LDS R18, [R13+0x2008] ;  /* 0x002008000d127984 */ /* 0x000fe20000000800 */
[----:B------:R-:W-:-:S03]  /*1270*/  SHF.R.U32.HI R24, RZ, 0x4, R24 ;  /* 0x00000004ff187819 */ /* 0x000fc60000011618 */
[----:B------:R-:W0:Y:S01]  /*1280*/  LDS R19, [R13+0x200c] ;  /* 0x00200c000d137984 */ /* 0x000e220000000800 */
[----:B------:R-:W-:-:S05]  /*1290*/  LEA R15, R24, UR4, 0x2 ;  /* 0x00000004180f7c11 */ /* 0x000fca000f8e10ff */
[----:B------:R-:W-:-:S05]  /*12a0*/  IMAD R27, R40, 0x4, R15 ;  /* 0x00000004281b7824 */ /* 0x000fca00078e020f */
[----:B------:R-:W-:Y:S04]  /*12b0*/  LDS R12, [R27+0x3000] ;  /* 0x003000001b0c7984 */ /* 0x000fe80000000800 */
[----:B------:R-:W-:Y:S04]  /*12c0*/  LDS R13, [R27+0x3004] ;  /* 0x003004001b0d7984 */ /* 0x000fe80000000800 */
[----:B------:R-:W-:Y:S04]  /*12d0*/  LDS R14, [R27+0x3008] ;  /* 0x003008001b0e7984 */ /* 0x000fe80000000800 */
[----:B------:R-:W1:Y:S01]  /*12e0*/  LDS R15, [R27+0x300c] ;  /* 0x00300c001b0f7984 */ /* 0x000e620000000800 */
[----:B------:R-:W-:-:S03]  /*12f0*/  IMAD.WIDE R2, R49, 0x4, R2 ;  /* 0x0000000431027825 */ /* 0x000fc600078e0202 */
[----:B0-----:R-:W-:Y:S04]  /*1300*/  @P3 STG.E.128 desc[UR6][R20.64], R16 ;  /* 0x0000001014003986 */ /* 0x001fe8000c101d06 */
[----:B-1----:R0:W-:Y:S02]  /*1310*/  @P5 STG.E.128 desc[UR6][R2.64], R12 ;  /* 0x0000000c02005986 */ /* 0x0021e4000c101d06 */
[----:B0-----:R-:W0:Y:S01]  /*1320*/  S2R R2, SR_TID.X ;  /* 0x0000000000027919 */ /* 0x001e220000002100 */
[----:B------:R-:W-:Y:S02]  /*1330*/  IMAD.SHL.U32 R3, R36, 0x400, RZ ;  /* 0x0000040024037824 */ /* 0x000fe400078e00ff */
[----:B---3--:R-:W-:Y:S01]  /*1340*/  FADD R11, R19, R11 ;  /* 0x0000000b130b7221 */ /* 0x008fe20000000000 */
[----:B----4-:R-:W-:Y:S01]  /*1350*/  FADD R19, R12, R4 ;  /* 0x000000040c137221 */ /* 0x010fe20000000000 */
[----:B------:R-:W-:-:S02]  /*1360*/  FSETP.GTU.AND P6, PT, R31, RZ, PT ;  /* 0x000000ff1f00720b */ /* 0x000fc40003fcc000 */
[----:B------:R-:W-:Y:S01]  /*1370*/  LOP3.LUT R3, R3, 0xc00, RZ, 0xc0, !PT ;  /* 0x00000c0003037812 */ /* 0x000fe200078ec0ff */
[----:B------:R-:W-:Y:S01]  /*1380*/  FADD R31, R13, R5 ;  /* 0x000000050d1f7221 */ /* 0x000fe20000000000 */
[----:B------:R-:W-:Y:S02]  /*1390*/  FADD R8, R16, R8 ;  /* 0x0000000810087221 */ /* 0x000fe40000000000 */
[C---:B------:R-:W-:Y:S02]  /*13a0*/  LOP3.LUT R5, R3.reuse, 0x100, RZ, 0xfc, !PT ;  /* 0x0000010003057812 */ /* 0x040fe400078efcff */
[C---:B------:R-:W-:Y:S02]  /*13b0*/  LOP3.LUT R12, R3.reuse, 0x200, RZ, 0xfc, !PT ;  /* 0x00000200030c7812 */ /* 0x040fe400078efcff */
[----:B------:R-:W-:Y:S01]  /*13c0*/  LOP3.LUT R16, R3, 0x300, RZ, 0xfc, !PT ;  /* 0x0000030003107812 */ /* 0x000fe200078efcff */
[----:B------:R-:W-:Y:S01]  /*13d0*/  FADD R9, R17, R9 ;  /* 0x0000000911097221 */ /* 0x000fe20000000000 */
[----:B------:R-:W-:-:S02]  /*13e0*/  LEA.HI R5, R5, UR4, RZ, 0x1c ;  /* 0x0000000405057c11 */ /* 0x000fc4000f8fe0ff */
[----:B------:R-:W-:Y:S02]  /*13f0*/  LEA.HI R13, R12, UR4, RZ, 0x1c ;  /* 0x000000040c0d7c11 */ /* 0x000fe4000f8fe0ff */
[----:B------:R-:W-:Y:S02]  /*1400*/  LEA.HI R17, R16, UR4, RZ, 0x1c ;  /* 0x0000000410117c11 */ /* 0x000fe4000f8fe0ff */
[----:B0-----:R-:W-:-:S04]  /*1410*/  SHF.R.U32.HI R4, RZ, 0x2, R2 ;  /* 0x00000002ff047819 */ /* 0x001fc80000011602 */
[----:B------:R-:W-:-:S04]  /*1420*/  SGXT.U32 R4, R4, 0x6 ;  /* 0x000000060404781a */ /* 0x000fc80000000000 */
[C---:B------:R-:W-:Y:S02]  /*1430*/  LOP3.LUT R4, R3.reuse, R4, RZ, 0xfc, !PT ;  /* 0x0000000403047212 */ /* 0x040fe400078efcff */
[----:B------:R-:W-:Y:S01]  /*1440*/  LEA.HI R3, R3, UR4, RZ, 0x1c ;  /* 0x0000000403037c11 */ /* 0x000fe2000f8fe0ff */
[----:B------:R-:W-:Y:S01]  /*1450*/  FADD R10, R18, R10 ;  /* 0x0000000a120a7221 */ /* 0x000fe20000000000 */
[----:B------:R-:W-:Y:S01]  /*1460*/  SEL R25, RZ, 0x1, P6 ;  /* 0x00000001ff197807 */ /* 0x000fe20003000000 */
[C---:B------:R-:W-:Y:S02]  /*1470*/  IMAD R18, R4.reuse, 0x4, R5 ;  /* 0x0000000404127824 */ /* 0x040fe400078e0205 */
[----:B------:R-:W-:Y:S01]  /*1480*/  IMAD R12, R4, 0x4, R3 ;  /* 0x00000004040c7824 */ /* 0x000fe200078e0203 */
[----:B------:R-:W-:Y:S01]  /*1490*/  BAR.SYNC.DEFER_BLOCKING 0x0 ;  /* 0x0000000000007b1d */ /* 0x000fe20000010000 */
[----:B------:R-:W-:Y:S01]  /*14a0*/  FSETP.GTU.AND P6, PT, R28, RZ, PT ;  /* 0x000000ff1c00720b */ /* 0x000fe20003fcc000 */
[----:B------:R-:W-:-:S02]  /*14b0*/  IMAD R13, R4, 0x4, R13 ;  /* 0x00000004040d7824 */ /* 0x000fc400078e020d */
[----:B------:R-:W-:Y:S02]  /*14c0*/  IMAD R28, R4, 0x4, R17 ;  /* 0x00000004041c7824 */ /* 0x000fe400078e0211 */
[----:B------:R-:W-:Y:S01]  /*14d0*/  FADD R14, R14, R6 ;  /* 0x000000060e0e7221 */ /* 0x000fe20000000000 */
[----:B------:R-:W-:Y:S01]  /*14e0*/  FADD R15, R15, R7 ;  /* 0x000000070f0f7221 */ /* 0x000fe20000000000 */
[----:B------:R-:W-:Y:S01]  /*14f0*/  SHF.R.U32.HI R3, RZ, 0x2, R2 ;  /* 0x00000002ff037819 */ /* 0x000fe20000011602 */
[----:B------:R-:W0:Y:S01]  /*1500*/  LDC.64 R16, c[0x0][0x248] ;  /* 0x00009200ff107b82 */ /* 0x000e220000000a00 */
        /* <DEDUP_REMOVED lines=8> */
[----:B------:R1:W-:Y:S04]  /*1590*/  STS [R12+0x200], R8 ;  /* 0x000200080c007388 */ /* 0x0003e80000000800 */
[----:B------:R-:W-:Y:S04]  /*15a0*/  STS [R18+0x600], R9 ;  /* 0x0006000912007388 */ /* 0x000fe80000000800 */
[----:B------:R-:W-:Y:S04]  /*15b0*/  STS [R13+0xa00], R10 ;  /* 0x000a000a0d007388 */ /* 0x000fe80000000800 */
[----:B------:R-:W-:Y:S04]  /*15c0*/  STS [R28+0xe00], R11 ;  /* 0x000e000b1c007388 */ /* 0x000fe80000000800 */
[----:B------:R-:W-:Y:S04]  /*15d0*/  STS [R12+0x300], R19 ;  /* 0x000300130c007388 */ /* 0x000fe80000000800 */
[----:B------:R-:W-:Y:S04]  /*15e0*/  STS [R18+0x700], R31 ;  /* 0x0007001f12007388 */ /* 0x000fe80000000800 */
[----:B------:R2:W-:Y:S04]  /*15f0*/  STS [R13+0xb00], R14 ;  /* 0x000b000e0d007388 */ /* 0x0005e80000000800 */
[----:B------:R3:W-:Y:S01]  /*1600*/  STS [R28+0xf00], R15 ;  /* 0x000f000f1c007388 */ /* 0x0007e20000000800 */
[----:B------:R-:W-:-:S05]  /*1610*/  LOP3.LUT R3, R3, 0x30, RZ, 0xc0, !PT ;  /* 0x0000003003037812 */ /* 0x000fca00078ec0ff */
[----:B------:R-:W-:-:S04]  /*1620*/  VIADD R3, R3, UR4 ;  /* 0x0000000403037c36 */ /* 0x000fc80008000000 */
[----:B------:R-:W-:Y:S01]  /*1630*/  IMAD R4, R40, 0x4, R3 ;  /* 0x0000000428047824 */ /* 0x000fe200078e0203 */
[----:B------:R-:W-:Y:S01]  /*1640*/  BAR.SYNC.DEFER_BLOCKING 0x0 ;  /* 0x0000000000007b1d */ /* 0x000fe20000010000 */
[----:B------:R-:W-:Y:S02]  /*1650*/  SHF.R.S32.HI R3, RZ, 0x1f, R38 ;  /* 0x0000001fff037819 */ /* 0x000fe40000011426 */
[----:B------:R-:W-:Y:S02]  /*1660*/  FSETP.GTU.AND P3, PT, R44, RZ, PT ;  /* 0x000000ff2c00720b */ /* 0x000fe40003f6c000 */
[----:B------:R-:W-:Y:S02]  /*1670*/  LEA.HI R3, R3, R38, RZ, 0x7 ;  /* 0x0000002603037211 */ /* 0x000fe400078f38ff */
[----:B-1----:R-:W-:Y:S01]  /*1680*/  SHF.R.U32.HI R8, RZ, 0x6, R36 ;  /* 0x00000006ff087819 */ /* 0x002fe20000011624 */
[----:B------:R-:W1:Y:S01]  /*1690*/  LDS.128 R4, [R4] ;  /* 0x0000000004047984 */ /* 0x000e620000000c00 */
[----:B------:R-:W-:Y:S01]  /*16a0*/  SEL R20, RZ, 0x1, P3 ;  /* 0x00000001ff147807 */ /* 0x000fe20001800000 */
[----:B--2---:R-:W-:Y:S01]  /*16b0*/  IMAD.SHL.U32 R14, R3, 0x10, RZ ;  /* 0x00000010030e7824 */ /* 0x004fe200078e00ff */
[----:B------:R-:W-:-:S02]  /*16c0*/  FSETP.GTU.AND P3, PT, R32, RZ, PT ;  /* 0x000000ff2000720b */ /* 0x000fc40003f6c000 */
[----:B------:R-:W-:Y:S02]  /*16d0*/  SGXT.U32 R12, R8, 0x2 ;  /* 0x00000002080c781a */ /* 0x000fe40000000000 */
[----:B------:R-:W-:Y:S02]  /*16e0*/  SEL R21, RZ, 0x1, P4 ;  /* 0x00000001ff157807 */ /* 0x000fe40002000000 */
[----:B------:R-:W-:Y:S02]  /*16f0*/  LOP3.LUT R46, R46, 0x70, RZ, 0xc0, !PT ;  /* 0x000000702e2e7812 */ /* 0x000fe400078ec0ff */
[----:B------:R-:W-:Y:S02]  /*1700*/  LOP3.LUT R13, R3, 0xffffff80, RZ, 0xc0, !PT ;  /* 0xffffff80030d7812 */ /* 0x000fe400078ec0ff */
[----:B------:R-:W-:Y:S02]  /*1710*/  FSETP.GTU.AND P4, PT, R42, RZ, PT ;  /* 0x000000ff2a00720b */ /* 0x000fe40003f8c000 */
[----:B------:R-:W-:-:S02]  /*1720*/  LOP3.LUT R14, R14, 0xfffff800, RZ, 0xc0, !PT ;  /* 0xfffff8000e0e7812 */ /* 0x000fc400078ec0ff */
[----:B------:R-:W-:Y:S02]  /*1730*/  SEL R3, RZ, 0x1, P3 ;  /* 0x00000001ff037807 */ /* 0x000fe40001800000 */
[----:B------:R-:W-:Y:S02]  /*1740*/  LOP3.LUT R35, R12, R35, RZ, 0xfc, !PT ;  /* 0x000000230c237212 */ /* 0x000fe400078efcff */
[----:B------:R-:W-:Y:S01]  /*1750*/  ISETP.GE.AND P3, PT, R38, 0x200, PT ;  /* 0x000002002600780c */ /* 0x000fe20003f66270 */
[----:B------:R-:W-:Y:S01]  /*1760*/  VIADD R9, R46, UR4 ;  /* 0x000000042e097c36 */ /* 0x000fe20008000000 */
[----:B------:R-:W-:Y:S02]  /*1770*/  IADD3 R38, R14, R38, -R13 ;  /* 0x000000260e267210 */ /* 0x000fe40007ffe80d */
[----:B------:R-:W-:Y:S02]  /*1780*/  SEL R18, RZ, 0x1, P4 ;  /* 0x00000001ff127807 */ /* 0x000fe40002000000 */
[C---:B------:R-:W-:Y:S01]  /*1790*/  ISETP.LT.AND P4, PT, R35.reuse, 0x10, !P3 ;  /* 0x000000102300780c */ /* 0x040fe20005f81270 */
[----:B------:R-:W-:Y:S01]  /*17a0*/  IMAD R9, R40, 0x4, R9 ;  /* 0x0000000428097824 */ /* 0x000fe200078e0209 */
[----:B------:R-:W-:Y:S01]  /*17b0*/  LOP3.LUT R22, R22, 0xb0, RZ, 0xc0, !PT ;  /* 0x000000b016167812 */ /* 0x000fe200078ec0ff */
[----:B------:R-:W-:Y:S01]  /*17c0*/  IMAD R23, R35, 0x80, R38 ;  /* 0x0000008023177824 */ /* 0x000fe200078e0226 */
[----:B------:R-:W-:-:S03]  /*17d0*/  LOP3.LUT R24, R24, 0xf0, RZ, 0xc0, !PT ;  /* 0x000000f018187812 */ /* 0x000fc600078ec0ff */
[----:B---3--:R-:W-:Y:S01]  /*17e0*/  VIADD R15, R22, UR4 ;  /* 0x00000004160f7c36 */ /* 0x008fe20008000000 */
[----:B------:R-:W2:Y:S01]  /*17f0*/  LDS.128 R8, [R9+0x1000] ;  /* 0x0010000009087984 */ /* 0x000ea20000000c00 */
[----:B0-----:R-:W-:-:S05]  /*1800*/  IMAD.WIDE R22, R23, 0x4, R16 ;  /* 0x0000000417167825 */ /* 0x001fca00078e0210 */
[----:B-1----:R0:W-:Y:S01]  /*1810*/  @P4 STG.E.128 desc[UR6][R22.64], R4 ;  /* 0x0000000416004986 */ /* 0x0021e2000c101d06 */
[----:B------:R-:W-:-:S06]  /*1820*/  IMAD R15, R40, 0x4, R15 ;  /* 0x00000004280f7824 */ /* 0x000fcc00078e020f */
[----:B------:R-:W1:Y:S01]  /*1830*/  LDS.128 R12, [R15+0x2000] ;  /* 0x002000000f0c7984 */ /* 0x000e620000000c00 */
[----:B0-----:R-:W-:-:S04]  /*1840*/  VIADD R5, R24, UR4 ;  /* 0x0000000418057c36 */ /* 0x001fc80008000000 */
[----:B------:R-:W-:-:S06]  /*1850*/  IMAD R5, R40, 0x4, R5 ;  /* 0x0000000428057824 */ /* 0x000fcc00078e0205 */
[----:B------:R-:W0:Y:S01]  /*1860*/  LDS.128 R4, [R5+0x3000] ;  /* 0x0030000005047984 */ /* 0x000e220000000c00 */
[----:B------:R-:W-:Y:S02]  /*1870*/  LOP3.LUT R19, R35, 0x4, RZ, 0xfc, !PT ;  /* 0x0000000423137812 */ /* 0x000fe400078efcff */
[----:B------:R-:W-:Y:S02]  /*1880*/  FSETP.GTU.AND P5, PT, R41, RZ, PT ;  /* 0x000000ff2900720b */ /* 0x000fe40003fac000 */
[C---:B------:R-:W-:Y:S01]  /*1890*/  ISETP.LT.AND P4, PT, R19.reuse, 0x10, !P3 ;  /* 0x000000101300780c */ /* 0x040fe20005f81270 */
[----:B------:R-:W-:Y:S01]  /*18a0*/  IMAD R31, R19, 0x80, R38 ;  /* 0x00000080131f7824 */ /* 0x000fe200078e0226 */
[----:B------:R-:W-:Y:S02]  /*18b0*/  SEL R26, RZ, 0x1, P5 ;  /* 0x00000001ff1a7807 */ /* 0x000fe40002800000 */
[----:B------:R-:W-:Y:S01]  /*18c0*/  FSETP.GTU.AND P5, PT, R30, RZ, PT ;  /* 0x000000ff1e00720b */ /* 0x000fe20003fac000 */
[----:B------:R-:W-:Y:S01]  /*18d0*/  IMAD.WIDE R30, R31, 0x4, R16 ;  /* 0x000000041f1e7825 */ /* 0x000fe200078e0210 */
[----:B------:R-:W-:-:S02]  /*18e0*/  LOP3.LUT R19, R35, 0x8, RZ, 0xfc, !PT ;  /* 0x0000000823137812 */ /* 0x000fc400078efcff */
[----:B------:R-:W-:-:S05]  /*18f0*/  LOP3.LUT R35, R35, 0xc, RZ, 0xfc, !PT ;  /* 0x0000000c23237812 */ /* 0x000fca00078efcff */
[----:B--2---:R2:W-:Y:S01]  /*1900*/  @P4 STG.E.128 desc[UR6][R30.64], R8 ;  /* 0x000000081e004986 */ /* 0x0045e2000c101d06 */
[----:B------:R-:W-:Y:S02]  /*1910*/  ISETP.LT.AND P4, PT, R19, 0x10, !P3 ;  /* 0x000000101300780c */ /* 0x000fe40005f81270 */
[----:B------:R-:W-:Y:S01]  /*1920*/  ISETP.LT.AND P3, PT, R35, 0x10, !P3 ;  /* 0x000000102300780c */ /* 0x000fe20005f61270 */
[--C-:B------:R-:W-:Y:S02]  /*1930*/  IMAD R43, R19, 0x80, R38.reuse ;  /* 0x00000080132b7824 */ /* 0x100fe400078e0226 */
[----:B------:R-:W-:Y:S02]  /*1940*/  IMAD R35, R35, 0x80, R38 ;  /* 0x0000008023237824 */ /* 0x000fe400078e0226 */
[----:B------:R-:W-:-:S04]  /*1950*/  IMAD.WIDE R42, R43, 0x4, R16 ;  /* 0x000000042b2a7825 */ /* 0x000fc800078e0210 */
[----:B------:R-:W-:Y:S02]  /*1960*/  IMAD.WIDE R16, R35, 0x4, R16 ;  /* 0x0000000423107825 */ /* 0x000fe400078e0210 */
[----:B-1----:R-:W-:Y:S02]  /*1970*/  @P4 STG.E.128 desc[UR6][R42.64], R12 ;  /* 0x0000000c2a004986 */ /* 0x002fe4000c101d06 */
[----:B------:R-:W-:Y:S02]  /*1980*/  IMAD.SHL.U32 R36, R36, 0x10, RZ ;  /* 0x0000001024247824 */ /* 0x000fe400078e00ff */
[----:B0-----:R0:W-:Y:S01]  /*1990*/  @P3 STG.E.128 desc[UR6][R16.64], R4 ;  /* 0x0000000410003986 */ /* 0x0011e2000c101d06 */
[----:B--2---:R-:W-:Y:S02]  /*19a0*/  LOP3.LUT R9, R2, 0xf0, RZ, 0xc0, !PT ;  /* 0x000000f002097812 */ /* 0x004fe400078ec0ff */
[----:B------:R-:W-:Y:S02]  /*19b0*/  LOP3.LUT R36, R36, 0xff0, RZ, 0xc0, !PT ;  /* 0x00000ff024247812 */ /* 0x000fe400078ec0ff */
[----:B------:R-:W-:-:S02]  /*19c0*/  FSETP.GTU.AND P4, PT, R39, RZ, PT ;  /* 0x000000ff2700720b */ /* 0x000fc40003f8c000 */
[----:B------:R-:W-:Y:S01]  /*19d0*/  FSETP.GTU.AND P3, PT, R37, RZ, PT ;  /* 0x000000ff2500720b */ /* 0x000fe20003f6c000 */
[----:B------:R-:W-:Y:S01]  /*19e0*/  IMAD.IADD R36, R36, 0x1, R9 ;  /* 0x0000000124247824 */ /* 0x000fe200078e0209 */
[----:B------:R-:W-:Y:S02]  /*19f0*/  SEL R10, RZ, 0x1, P4 ;  /* 0x00000001ff0a7807 */ /* 0x000fe40002000000 */
[----:B------:R-:W-:Y:S01]  /*1a00*/  SEL R9, RZ, 0x1, P3 ;  /* 0x00000001ff097807 */ /* 0x000fe20001800000 */
[----:B------:R-:W-:Y:S01]  /*1a10*/  BAR.SYNC.DEFER_BLOCKING 0x0 ;  /* 0x0000000000007b1d */ /* 0x000fe20000010000 */
[----:B------:R-:W-:Y:S02]  /*1a20*/  FSETP.GTU.AND P3, PT, R29, RZ, PT ;  /* 0x000000ff1d00720b */ /* 0x000fe40003f6c000 */
[----:B------:R-:W-:Y:S02]  /*1a30*/  FSETP.GTU.AND P4, PT, R34, RZ, PT ;  /* 0x000000ff2200720b */ /* 0x000fe40003f8c000 */
[----:B------:R-:W-:-:S02]  /*1a40*/  SEL R27, RZ, 0x1, P0 ;  /* 0x00000001ff1b7807 */ /* 0x000fc40000000000 */
[----:B0-----:R-:W-:Y:S02]  /*1a50*/  SEL R4, RZ, 0x1fffe, P1 ;  /* 0x0001fffeff047807 */ /* 0x001fe40000800000 */
[----:B------:R-:W-:Y:S02]  /*1a60*/  SEL R6, RZ, 0x1fffe, P3 ;  /* 0x0001fffeff067807 */ /* 0x000fe40001800000 */
[----:B------:R-:W-:Y:S01]  /*1a70*/  SEL R8, RZ, 0x1fffe, P4 ;  /* 0x0001fffeff087807 */ /* 0x000fe20002000000 */
[----:B------:R-:W-:Y:S01]  /*1a80*/  IMAD.IADD R7, R21, 0x1, R4 ;  /* 0x0000000115077824 */ /* 0x000fe200078e0204 */
[----:B------:R-:W-:Y:S01]  /*1a90*/  LOP3.LUT R15, R2, 0xff, RZ, 0xc0, !PT ;  /* 0x000000ff020f7812 */ /* 0x000fe200078ec0ff */
[----:B------:R-:W-:Y:S01]  /*1aa0*/  IMAD.IADD R25, R25, 0x1, R6 ;  /* 0x0000000119197824 */ /* 0x000fe200078e0206 */
[----:B------:R-:W-:Y:S01]  /*1ab0*/  SEL R11, RZ, 0x1, P6 ;  /* 0x00000001ff0b7807 */ /* 0x000fe20003000000 */
[----:B------:R-:W-:Y:S01]  /*1ac0*/  IMAD.IADD R8, R27, 0x1, R8 ;  /* 0x000000011b087824 */ /* 0x000fe200078e0208 */
[----:B------:R-:W-:-:S02]  /*1ad0*/  FSETP.GTU.AND P2, PT, R52, RZ, PT ;  /* 0x000000ff3400720b */ /* 0x000fc40003f4c000 */
[----:B------:R-:W-:Y:S02]  /*1ae0*/  FSETP.GTU.AND P6, PT, R33, RZ, PT ;  /* 0x000000ff2100720b */ /* 0x000fe40003fcc000 */
[----:B------:R-:W-:Y:S02]  /*1af0*/  SEL R6, RZ, 0x1, P5 ;  /* 0x00000001ff067807 */ /* 0x000fe40002800000 */
[----:B------:R-:W-:Y:S01]  /*1b00*/  SEL R5, RZ, 0x1, P6 ;  /* 0x00000001ff057807 */ /* 0x000fe20003000000 */
[----:B------:R0:W-:Y:S01]  /*1b10*/  STS.U8 [R15+UR4], R9 ;  /* 0x000000090f007988 */ /* 0x0001e20008000004 */
[----:B------:R-:W-:Y:S02]  /*1b20*/  SEL R4, RZ, 0x1, P1 ;  /* 0x00000001ff047807 */ /* 0x000fe40000800000 */
[----:B------:R-:W-:Y:S01]  /*1b30*/  LOP3.LUT R7, R7, 0x1, RZ, 0xc0, !PT ;  /* 0x0000000107077812 */ /* 0x000fe200078ec0ff */
[----:B------:R1:W-:Y:S01]  /*1b40*/  STS.U8 [R15+UR4+0x440], R10 ;  /* 0x0004400a0f007988 */ /* 0x0003e20008000004 */
[----:B------:R-:W-:-:S02]  /*1b50*/  SEL R2, RZ, 0x1, P4 ;  /* 0x00000001ff027807 */ /* 0x000fc40002000000 */
[----:B------:R-:W-:Y:S01]  /*1b60*/  LOP3.LUT R8, R8, 0x1, RZ, 0xc0, !PT ;  /* 0x0000000108087812 */ /* 0x000fe200078ec0ff */
[----:B------:R2:W-:Y:S01]  /*1b70*/  STS.U8 [R15+UR4+0x550], R3 ;  /* 0x000550030f007988 */ /* 0x0005e20008000004 */
[----:B0-----:R-:W-:Y:S02]  /*1b80*/  LOP3.LUT R9, R25, 0x1, RZ, 0xc0, !PT ;  /* 0x0000000119097812 */ /* 0x001fe400078ec0ff */
[----:B-1----:R-:W-:Y:S02]  /*1b90*/  SEL R10, RZ, 0x1, P2 ;  /* 0x00000001ff0a7807 */ /* 0x002fe40001000000 */
[----:B--2---:R-:W-:Y:S01]  /*1ba0*/  SEL R3, RZ, 0x1, P3 ;  /* 0x00000001ff037807 */ /* 0x004fe20001800000 */
[----:B------:R-:W-:Y:S04]  /*1bb0*/  STS.U8 [R15+UR4+0x110], R18 ;  /* 0x000110120f007988 */ /* 0x000fe80008000004 */
        /* <DEDUP_REMOVED lines=11> */
[----:B------:R-:W-:Y:S01]  /*1c70*/  STS.U8 [R15+UR4+0xff0], R10 ;  /* 0x000ff00a0f007988 */ /* 0x000fe20008000004 */
[----:B------:R-:W-:Y:S06]  /*1c80*/  BAR.SYNC.DEFER_BLOCKING 0x0 ;  /* 0x0000000000007b1d */ /* 0x000fec0000010000 */
[----:B------:R-:W0:Y:S01]  /*1c90*/  LDS.128 R4, [R36+UR4] ;  /* 0x0000000424047984 */ /* 0x000e220008000c00 */
[----:B------:R-:W-:Y:S01]  /*1ca0*/  ISETP.NE.AND P0, PT, R45, RZ, PT ;  /* 0x000000ff2d00720c */ /* 0x000fe20003f05270 */
[----:B------:R-:W-:Y:S01]  /*1cb0*/  ULDC.64 UR4, c[0x0][0x250] ;  /* 0x0000940000047ab9 */ /* 0x000fe20000000a00 */
[----:B0-----:R-:W-:-:S02]  /*1cc0*/  PRMT R12, R4, 0x7772, RZ ;  /* 0x00007772040c7816 */ /* 0x001fc400000000ff */
[C---:B------:R-:W-:Y:S02]  /*1cd0*/  PRMT R13, R4.reuse, 0x7771, RZ ;  /* 0x00007771040d7816 */ /* 0x040fe400000000ff */
[----:B------:R-:W-:Y:S02]  /*1ce0*/  PRMT R11, R4, 0x7770, RZ ;  /* 0x00007770040b7816 */ /* 0x000fe400000000ff */
[----:B------:R-:W-:Y:S02]  /*1cf0*/  SHF.R.U32.HI R16, RZ, 0x18, R4 ;  /* 0x00000018ff107819 */ /* 0x000fe40000011604 */
[----:B------:R-:W-:Y:S02]  /*1d00*/  PRMT R12, R13, 0x5410, R12 ;  /* 0x000054100d0c7816 */ /* 0x000fe4000000000c */
[C---:B------:R-:W-:Y:S02]  /*1d10*/  PRMT R3, R5.reuse, 0x7772, RZ ;  /* 0x0000777205037816 */ /* 0x040fe400000000ff */
[----:B------:R-:W-:-:S02]  /*1d20*/  PRMT R4, R5, 0x7771, RZ ;  /* 0x0000777105047816 */ /* 0x000fc400000000ff */
[C---:B------:R-:W-:Y:S02]  /*1d30*/  PRMT R10, R7.reuse, 0x7772, RZ ;  /* 0x00007772070a7816 */ /* 0x040fe400000000ff */
[----:B------:R-:W-:Y:S02]  /*1d40*/  PRMT R13, R7, 0x7771, RZ ;  /* 0x00007771070d7816 */ /* 0x000fe400000000ff */
[C---:B------:R-:W-:Y:S02]  /*1d50*/  PRMT R8, R6.reuse, 0x7772, RZ ;  /* 0x0000777206087816 */ /* 0x040fe400000000ff */
[----:B------:R-:W-:Y:S02]  /*1d60*/  PRMT R9, R6, 0x7771, RZ ;  /* 0x0000777106097816 */ /* 0x000fe400000000ff */
[----:B------:R-:W-:Y:S02]  /*1d70*/  PRMT R3, R4, 0x5410, R3 ;  /* 0x0000541004037816 */ /* 0x000fe40000000003 */
[----:B------:R-:W-:-:S02]  /*1d80*/  LOP3.LUT R12, R12, 0x10001, RZ, 0xc0, !PT ;  /* 0x000100010c0c7812 */ /* 0x000fc400078ec0ff */
[----:B------:R-:W-:Y:S02]  /*1d90*/  PRMT R10, R13, 0x5410, R10 ;  /* 0x000054100d0a7816 */ /* 0x000fe4000000000a */
[----:B------:R-:W-:Y:S02]  /*1da0*/  PRMT R2, R5, 0x7770, RZ ;  /* 0x0000777005027816 */ /* 0x000fe400000000ff */
[----:B------:R-:W-:Y:S02]  /*1db0*/  SHF.R.U32.HI R17, RZ, 0x18, R5 ;  /* 0x00000018ff117819 */ /* 0x000fe40000011605 */
[----:B------:R-:W-:Y:S02]  /*1dc0*/  PRMT R5, R6, 0x7770, RZ ;  /* 0x0000777006057816 */ /* 0x000fe400000000ff */
[----:B------:R-:W-:Y:S02]  /*1dd0*/  SHF.R.U32.HI R18, RZ, 0x18, R6 ;  /* 0x00000018ff127819 */ /* 0x000fe40000011606 */
[----:B------:R-:W-:-:S02]  /*1de0*/  PRMT R6, R7, 0x7770, RZ ;  /* 0x0000777007067816 */ /* 0x000fc400000000ff */
[----:B------:R-:W-:Y:S02]  /*1df0*/  SHF.R.U32.HI R19, RZ, 0x18, R7 ;  /* 0x00000018ff137819 */ /* 0x000fe40000011607 */
[----:B------:R-:W-:Y:S02]  /*1e00*/  PRMT R8, R9, 0x5410, R8 ;  /* 0x0000541009087816 */ /* 0x000fe40000000008 */
[----:B------:R-:W-:Y:S02]  /*1e10*/  LOP3.LUT R3, R3, 0x10001, RZ, 0xc0, !PT ;  /* 0x0001000103037812 */ /* 0x000fe400078ec0ff */
[----:B------:R-:W-:Y:S02]  /*1e20*/  LOP3.LUT R14, R11, 0x1, RZ, 0xc0, !PT ;  /* 0x000000010b0e7812 */ /* 0x000fe400078ec0ff */
[----:B------:R-:W-:Y:S02]  /*1e30*/  LOP3.LUT R7, R12, 0xffff, RZ, 0xc0, !PT ;  /* 0x0000ffff0c077812 */ /* 0x000fe400078ec0ff */
[----:B------:R-:W-:-:S02]  /*1e40*/  LOP3.LUT R10, R10, 0x10001, RZ, 0xc0, !PT ;  /* 0x000100010a0a7812 */ /* 0x000fc400078ec0ff */
[----:B------:R-:W-:Y:S02]  /*1e50*/  LOP3.LUT R9, R2, 0x1, RZ, 0xc0, !PT ;  /* 0x0000000102097812 */ /* 0x000fe400078ec0ff */
[----:B------:R-:W-:Y:S02]  /*1e60*/  LOP3.LUT R8, R8, 0x10001, RZ, 0xc0, !PT ;  /* 0x0001000108087812 */ /* 0x000fe400078ec0ff */
[----:B------:R-:W-:Y:S02]  /*1e70*/  PRMT R2, R12, 0x7732, RZ ;  /* 0x000077320c027816 */ /* 0x000fe400000000ff */
[----:B------:R-:W-:Y:S02]  /*1e80*/  LOP3.LUT R4, R3, 0xffff, RZ, 0xc0, !PT ;  /* 0x0000ffff03047812 */ /* 0x000fe400078ec0ff */
[----:B------:R-:W-:Y:S02]  /*1e90*/  PRMT R14, R14, 0x3340, R7 ;  /* 0x000033400e0e7816 */ /* 0x000fe40000000007 */
[----:B------:R-:W-:-:S02]  /*1ea0*/  LOP3.LUT R13, R6, 0x1, RZ, 0xc0, !PT ;  /* 0x00000001060d7812 */ /* 0x000fc400078ec0ff */
[----:B------:R-:W-:Y:S02]  /*1eb0*/  LOP3.LUT R12, R10, 0xffff, RZ, 0xc0, !PT ;  /* 0x0000ffff0a0c7812 */ /* 0x000fe400078ec0ff */
[----:B------:R-:W-:Y:S02]  /*1ec0*/  SGXT.U32 R7, R16, 0x1 ;  /* 0x000000011007781a */ /* 0x000fe40000000000 */
[----:B------:R-:W-:Y:S02]  /*1ed0*/  LOP3.LUT R16, R5, 0x1, RZ, 0xc0, !PT ;  /* 0x0000000105107812 */ /* 0x000fe400078ec0ff */
[----:B------:R-:W-:Y:S02]  /*1ee0*/  LOP3.LUT R5, R8, 0xffff, RZ, 0xc0, !PT ;  /* 0x0000ffff08057812 */ /* 0x000fe400078ec0ff */
[----:B------:R-:W-:Y:S02]  /*1ef0*/  PRMT R6, R9, 0x3340, R4 ;  /* 0x0000334009067816 */ /* 0x000fe40000000004 */
[----:B------:R-:W-:-:S02]  /*1f00*/  PRMT R15, R13, 0x3340, R12 ;  /* 0x000033400d0f7816 */ /* 0x000fc4000000000c */
[----:B------:R-:W-:Y:S02]  /*1f10*/  SGXT.U32 R4, R17, 0x1 ;  /* 0x000000011104781a */ /* 0x000fe40000000000 */
[----:B------:R-:W-:Y:S02]  /*1f20*/  PRMT R3, R3, 0x7732, RZ ;  /* 0x0000773203037816 */ /* 0x000fe400000000ff */
[----:B------:R-:W-:Y:S02]  /*1f30*/  PRMT R7, R2, 0x3340, R7 ;  /* 0x0000334002077816 */ /* 0x000fe40000000007 */
[----:B------:R-:W-:Y:S02]  /*1f40*/  SGXT.U32 R9, R18, 0x1 ;  /* 0x000000011209781a */ /* 0x000fe40000000000 */
[----:B------:R-:W-:Y:S02]  /*1f50*/  PRMT R8, R8, 0x7732, RZ ;  /* 0x0000773208087816 */ /* 0x000fe400000000ff */
[----:B------:R-:W-:-:S02]  /*1f60*/  PRMT R10, R10, 0x7732, RZ ;  /* 0x000077320a0a7816 */ /* 0x000fc400000000ff */
[----:B------:R-:W-:Y:S02]  /*1f70*/  SGXT.U32 R13, R19, 0x1 ;  /* 0x00000001130d781a */ /* 0x000fe40000000000 */
[----:B------:R-:W-:Y:S02]  /*1f80*/  IADD3 R2, P1, R0, UR4, RZ ;  /* 0x0000000400027c10 */ /* 0x000fe4000ff3e0ff */
[----:B------:R-:W-:Y:S02]  /*1f90*/  PRMT R11, R16, 0x3340, R5 ;  /* 0x00003340100b7816 */ /* 0x000fe40000000005 */
[----:B------:R-:W-:Y:S02]  /*1fa0*/  PRMT R5, R3, 0x3340, R4 ;  /* 0x0000334003057816 */ /* 0x000fe40000000004 */
[----:B------:R-:W-:Y:S02]  /*1fb0*/  PRMT R8, R8, 0x3340, R9 ;  /* 0x0000334008087816 */ /* 0x000fe40000000009 */
[----:B------:R-:W-:-:S02]  /*1fc0*/  PRMT R10, R10, 0x3340, R13 ;  /* 0x000033400a0a7816 */ /* 0x000fc4000000000d */
[----:B------:R-:W-:Y:S02]  /*1fd0*/  LEA.HI.X.SX32 R3, R0, UR5, 0x1, P1 ;  /* 0x0000000500037c11 */ /* 0x000fe400088f0eff */
[----:B------:R-:W-:Y:S02]  /*1fe0*/  PRMT R4, R14, 0x5410, R7 ;  /* 0x000054100e047816 */ /* 0x000fe40000000007 */
[----:B------:R-:W-:Y:S02]  /*1ff0*/  PRMT R5, R6, 0x5410, R5 ;  /* 0x0000541006057816 */ /* 0x000fe40000000005 */
[----:B------:R-:W-:Y:S02]  /*2000*/  PRMT R6, R11, 0x5410, R8 ;  /* 0x000054100b067816 */ /* 0x000fe40000000008 */
[----:B------:R-:W-:Y:S01]  /*2010*/  PRMT R7, R15, 0x5410, R10 ;  /* 0x000054100f077816 */ /* 0x000fe2000000000a */
[----:B------:R-:W-:Y:S06]  /*2020*/  @!P0 EXIT ;  /* 0x000000000000894d */ /* 0x000fec0003800000 */
[----:B------:R-:W-:Y:S01]  /*2030*/  STG.E.128 desc[UR6][R2.64], R4 ;  /* 0x0000000402007986 */ /* 0x000fe2000c101d06 */
[----:B------:R-:W-:Y:S05]  /*2040*/  EXIT ;  /* 0x000000000000794d */ /* 0x000fea0003800000 */
.L_x_0:
[----:B------:R-:W-:-:S00]  /*2050*/  BRA `(.L_x_0) ;  /* 0xfffffffc00fc7947 */ /* 0x000fc0000383ffff */
[----:B------:R-:W-:-:S00]  /*2060*/  NOP ;  /* 0x0000000000007918 */ /* 0x000fc00000000000 */
        /* <DEDUP_REMOVED lines=9> */
.L_x_1:


//--------------------- .nv.global.init           --------------------------
	.section	.nv.global.init,"aw",@progbits
.nv.global.init:
	.type		_$_str,@object
	.size		_$_str,(_$_str_$_2 - _$_str)
_$_str:
        /*0000*/ 	.byte	0x5f, 0x5f, 0x43, 0x55, 0x44, 0x41, 0x5f, 0x46, 0x54, 0x5a, 0x00
	.type		_$_str_$_2,@object
	.size		_$_str_$_2,(.L_1 - _$_str_$_2)
_$_str_$_2:
        /*000b*/ 	.byte	0x5f, 0x5f, 0x43, 0x55, 0x44, 0x41, 0x5f, 0x50, 0x52, 0x45, 0x43, 0x5f, 0x53, 0x51, 0x52, 0x54
        /*001b*/ 	.byte	0x00
.L_1:


//--------------------- .nv.shared.triton_poi_fused__native_batch_norm_legit_no_training_add_relu_threshold_backward_8 --------------------------
	.section	.nv.shared.triton_poi_fused__native_batch_norm_legit_no_training_add_relu_threshold_backward_8,"aw",@nobits
	.sectionflags	@""
	.align	16
	.zero		1024


//--------------------- .nv.constant0.triton_poi_fused__native_batch_norm_legit_no_training_add_relu_threshold_backward_8 --------------------------
	.section	.nv.constant0.triton_poi_fused__native_batch_norm_legit_no_training_add_relu_threshold_backward_8,"a",@progbits
	.sectionflags	@""
	.align	4
.nv.constant0.triton_poi_fused__native_batch_norm_legit_no_training_add_relu_threshold_backward_8:
	.zero		608
